	.target	sm_90a

	.elftype	@"ET_EXEC"


//--------------------- .note.nv.tkinfo           --------------------------
	.section	.note.nv.tkinfo,"",@"SHT_NOTE"
	.sectionflags	@"SHF_NOTE_NV_TKINFO"
	.tkinfo
        /*0018*/ 	.word	0x00000002
        /*0030*/ 	.string	""
        /*0030*/ 	.string	"ptxas"
        /*0030*/ 	.string	"Cuda compilation tools, release 13.0, V13.0.88"
        /*0030*/ 	.string	"Build cuda_13.0.r13.0/compiler.36424714_0"
        /*0030*/ 	.string	"-arch sm_90a -m 64 "



//--------------------- .note.nv.cuinfo           --------------------------
	.section	.note.nv.cuinfo,"",@"SHT_NOTE"
	.sectionflags	@"SHF_NOTE_NV_CUINFO"
        /*0018*/ 	.short	0x0002
        /*001a*/ 	.short	0x005a
        /*001c*/ 	.short	0x0082
	.zero		2


//--------------------- .nv.info                  --------------------------
	.section	.nv.info,"",@"SHT_CUDA_INFO"
	.align	4


	//----- nvinfo : EIATTR_REGCOUNT
	.align		4
        /*0000*/ 	.byte	0x04, 0x2f
        /*0002*/ 	.short	(.L_15 - .L_14)
	.align		4
.L_14:
        /*0004*/ 	.word	index@(_ZN7cutlass13device_kernelINS_4fmha6kernel13FmhaKernelTmaINS1_10collective15FmhaMainloopTmaINS_10bfloat16_tEfN4cute5tupleIJNS7_1CILi64EEESA_SA_EEENS4_14ResidualFusionEJEEENS4_15FmhaFwdEpilogueIS6_fSB_EEJEEEEEvNT_6ParamsE)
        /*0008*/ 	.word	0x00000060


	//----- nvinfo : EIATTR_FRAME_SIZE
	.align		4
.L_15:
        /*000c*/ 	.byte	0x04, 0x11
        /*000e*/ 	.short	(.L_17 - .L_16)
	.align		4
.L_16:
        /*0010*/ 	.word	index@($__internal_0_$__cuda_sm20_rcp_rn_f32_slowpath)
        /*0014*/ 	.word	0x00000000


	//----- nvinfo : EIATTR_FRAME_SIZE
	.align		4
.L_17:
        /*0018*/ 	.byte	0x04, 0x11
        /*001a*/ 	.short	(.L_19 - .L_18)
	.align		4
.L_18:
        /*001c*/ 	.word	index@(_ZN7cutlass13device_kernelINS_4fmha6kernel13FmhaKernelTmaINS1_10collective15FmhaMainloopTmaINS_10bfloat16_tEfN4cute5tupleIJNS7_1CILi64EEESA_SA_EEENS4_14ResidualFusionEJEEENS4_15FmhaFwdEpilogueIS6_fSB_EEJEEEEEvNT_6ParamsE)
        /*0020*/ 	.word	0x00000000


	//----- nvinfo : EIATTR_MIN_STACK_SIZE
	.align		4
.L_19:
        /*0024*/ 	.byte	0x04, 0x12
        /*0026*/ 	.short	(.L_21 - .L_20)
	.align		4
.L_20:
        /*0028*/ 	.word	index@(_ZN7cutlass13device_kernelINS_4fmha6kernel13FmhaKernelTmaINS1_10collective15FmhaMainloopTmaINS_10bfloat16_tEfN4cute5tupleIJNS7_1CILi64EEESA_SA_EEENS4_14ResidualFusionEJEEENS4_15FmhaFwdEpilogueIS6_fSB_EEJEEEEEvNT_6ParamsE)
        /*002c*/ 	.word	0x00000000
.L_21:


//--------------------- .nv.compat                --------------------------
	.section	.nv.compat,"",@"SHT_CUDA_COMPAT_INFO"
	.align	4
        /*0000*/ 	.byte	0x02, 0x09, 0x01, 0x00, 0x02, 0x02, 0x04, 0x00, 0x02, 0x05, 0x05, 0x00, 0x03, 0x07, 0x01, 0x01
        /*0010*/ 	.byte	0x02, 0x03, 0x01, 0x00, 0x02, 0x06, 0x01, 0x00, 0x04, 0x0b, 0x08, 0x00, 0x00, 0x00, 0x00, 0x00
        /*0020*/ 	.byte	0x00, 0x00, 0x00, 0x00


//--------------------- .nv.info._ZN7cutlass13device_kernelINS_4fmha6kernel13FmhaKernelTmaINS1_10collective15FmhaMainloopTmaINS_10bfloat16_tEfN4cute5tupleIJNS7_1CILi64EEESA_SA_EEENS4_14ResidualFusionEJEEENS4_15FmhaFwdEpilogueIS6_fSB_EEJEEEEEvNT_6ParamsE --------------------------
	.section	.nv.info._ZN7cutlass13device_kernelINS_4fmha6kernel13FmhaKernelTmaINS1_10collective15FmhaMainloopTmaINS_10bfloat16_tEfN4cute5tupleIJNS7_1CILi64EEESA_SA_EEENS4_14ResidualFusionEJEEENS4_15FmhaFwdEpilogueIS6_fSB_EEJEEEEEvNT_6ParamsE,"",@"SHT_CUDA_INFO"
	.sectionflags	@""
	.align	4


	//----- nvinfo : EIATTR_CUDA_API_VERSION
	.align		4
        /*0000*/ 	.byte	0x04, 0x37
        /*0002*/ 	.short	(.L_23 - .L_22)
.L_22:
        /*0004*/ 	.word	0x00000082


	//----- nvinfo : EIATTR_KPARAM_INFO
	.align		4
.L_23:
        /*0008*/ 	.byte	0x04, 0x17
        /*000a*/ 	.short	(.L_25 - .L_24)
.L_24:
        /*000c*/ 	.word	0x00000000
        /*0010*/ 	.short	0x0000
        /*0012*/ 	.short	0x0070
        /*0014*/ 	.byte	0x00, 0xf0, 0x01, 0x20


	//----- nvinfo : EIATTR_SPARSE_MMA_MASK
	.align		4
.L_25:
        /*0018*/ 	.byte	0x03, 0x50
        /*001a*/ 	.short	0x0000


	//----- nvinfo : EIATTR_MAXREG_COUNT
	.align		4
        /*001c*/ 	.byte	0x03, 0x1b
        /*001e*/ 	.short	0x00ff


	//----- nvinfo : EIATTR_NUM_BARRIERS
	.align		4
        /*0020*/ 	.byte	0x02, 0x4c
        /*0022*/ 	.byte	0x02
	.zero		1


	//----- nvinfo : EIATTR_EXTERNS
	.align		4
        /*0024*/ 	.byte	0x04, 0x0f
        /*0026*/ 	.short	(.L_27 - .L_26)


	//   ....[0]....
	.align		4
.L_26:
        /*0028*/ 	.word	index@(__assertfail)


	//----- nvinfo : EIATTR_MERCURY_ISA_VERSION
	.align		4
.L_27:
        /*002c*/ 	.byte	0x03, 0x5f
        /*002e*/ 	.short	0x0101


	//----- nvinfo : EIATTR_COOP_GROUP_MASK_REGIDS
	.align		4
        /*0030*/ 	.byte	0x04, 0x29
        /*0032*/ 	.short	(.L_29 - .L_28)


	//   ....[0]....
.L_28:
        /*0034*/ 	.word	0xffffffff


	//   ....[1]....
        /*0038*/ 	.word	0xffffffff


	//   ....[2]....
        /*003c*/ 	.word	0xffffffff


	//   ....[3]....
        /*0040*/ 	.word	0xffffffff


	//   ....[4]....
        /*0044*/ 	.word	0xffffffff


	//   ....[5]....
        /*0048*/ 	.word	0xffffffff


	//   ....[6]....
        /*004c*/ 	.word	0xffffffff


	//   ....[7]....
        /*0050*/ 	.word	0xffffffff


	//   ....[8]....
        /*0054*/ 	.word	0xffffffff


	//   ....[9]....
        /*0058*/ 	.word	0xffffffff


	//   ....[10]....
        /*005c*/ 	.word	0xffffffff


	//   ....[11]....
        /*0060*/ 	.word	0xffffffff


	//   ....[12]....
        /*0064*/ 	.word	0xffffffff


	//   ....[13]....
        /*0068*/ 	.word	0xffffffff


	//   ....[14]....
        /*006c*/ 	.word	0xffffffff


	//   ....[15]....
        /*0070*/ 	.word	0xffffffff


	//   ....[16]....
        /*0074*/ 	.word	0xffffffff


	//   ....[17]....
        /*0078*/ 	.word	0xffffffff


	//   ....[18]....
        /*007c*/ 	.word	0xffffffff


	//   ....[19]....
        /*0080*/ 	.word	0xffffffff


	//   ....[20]....
        /*0084*/ 	.word	0xffffffff


	//----- nvinfo : EIATTR_COOP_GROUP_INSTR_OFFSETS
	.align		4
.L_29:
        /*0088*/ 	.byte	0x04, 0x28
        /*008a*/ 	.short	(.L_31 - .L_30)


	//   ....[0]....
.L_30:
        /*008c*/ 	.word	0x00000050


	//   ....[1]....
        /*0090*/ 	.word	0x00000140


	//   ....[2]....
        /*0094*/ 	.word	0x00000270


	//   ....[3]....
        /*0098*/ 	.word	0x00000410


	//   ....[4]....
        /*009c*/ 	.word	0x00000570


	//   ....[5]....
        /*00a0*/ 	.word	0x000019d0


	//   ....[6]....
        /*00a4*/ 	.word	0x00001aa0


	//   ....[7]....
        /*00a8*/ 	.word	0x00001ab0


	//   ....[8]....
        /*00ac*/ 	.word	0x00001ae0


	//   ....[9]....
        /*00b0*/ 	.word	0x00003120


	//   ....[10]....
        /*00b4*/ 	.word	0x00003140


	//   ....[11]....
        /*00b8*/ 	.word	0x00003160


	//   ....[12]....
        /*00bc*/ 	.word	0x00003180


	//   ....[13]....
        /*00c0*/ 	.word	0x00005260


	//   ....[14]....
        /*00c4*/ 	.word	0x00005270


	//   ....[15]....
        /*00c8*/ 	.word	0x000052b0


	//   ....[16]....
        /*00cc*/ 	.word	0x000052d0


	//   ....[17]....
        /*00d0*/ 	.word	0x00006920


	//   ....[18]....
        /*00d4*/ 	.word	0x00006960


	//   ....[19]....
        /*00d8*/ 	.word	0x000069a0


	//   ....[20]....
        /*00dc*/ 	.word	0x000069b0


	//----- nvinfo : EIATTR_SYSCALL_OFFSETS
	.align		4
.L_31:
        /*00e0*/ 	.byte	0x04, 0x46
        /*00e2*/ 	.short	(.L_33 - .L_32)


	//   ....[0]....
.L_32:
        /*00e4*/ 	.word	0x000072f0


	//   ....[1]....
        /*00e8*/ 	.word	0x00007410


	//----- nvinfo : EIATTR_MBARRIER_INSTR_OFFSETS
	.align		4
.L_33:
        /*00ec*/ 	.byte	0x04, 0x39
        /*00ee*/ 	.short	(.L_35 - .L_34)


	//   ....[0]....
.L_34:
        /*00f0*/ 	.word	0x00000240
        /*00f4*/ 	.word	0x000000ff
        /*00f8*/ 	.word	0x0000a040
        /*00fc*/ 	.short	0x0100
        /*00fe*/ 	.byte	0x08
	.zero		1


	//   ....[1]....
        /*0100*/ 	.word	0x00000250
        /*0104*/ 	.word	0x000000ff
        /*0108*/ 	.word	0x0000a048
        /*010c*/ 	.short	0x0100
        /*010e*/ 	.byte	0x08
	.zero		1


	//   ....[2]....
        /*0110*/ 	.word	0x00000380
        /*0114*/ 	.word	0x000000ff
        /*0118*/ 	.word	0x0000a000
        /*011c*/ 	.short	0x0100
        /*011e*/ 	.byte	0x08
	.zero		1


	//   ....[3]....
        /*0120*/ 	.word	0x00000390
        /*0124*/ 	.word	0x000000ff
        /*0128*/ 	.word	0x0000a020
        /*012c*/ 	.short	0x0100
        /*012e*/ 	.byte	0x08
	.zero		1


	//   ....[4]....
        /*0130*/ 	.word	0x000003a0
        /*0134*/ 	.word	0x000000ff
        /*0138*/ 	.word	0x0000a008
        /*013c*/ 	.short	0x0100
        /*013e*/ 	.byte	0x08
	.zero		1


	//   ....[5]....
        /*0140*/ 	.word	0x000003b0
        /*0144*/ 	.word	0x000000ff
        /*0148*/ 	.word	0x0000a028
        /*014c*/ 	.short	0x0100
        /*014e*/ 	.byte	0x08
	.zero		1


	//   ....[6]....
        /*0150*/ 	.word	0x000003c0
        /*0154*/ 	.word	0x000000ff
        /*0158*/ 	.word	0x0000a010
        /*015c*/ 	.short	0x0100
        /*015e*/ 	.byte	0x08
	.zero		1


	//   ....[7]....
        /*0160*/ 	.word	0x000003d0
        /*0164*/ 	.word	0x000000ff
        /*0168*/ 	.word	0x0000a030
        /*016c*/ 	.short	0x0100
        /*016e*/ 	.byte	0x08
	.zero		1


	//   ....[8]....
        /*0170*/ 	.word	0x000003e0
        /*0174*/ 	.word	0x000000ff
        /*0178*/ 	.word	0x0000a018
        /*017c*/ 	.short	0x0100
        /*017e*/ 	.byte	0x08
	.zero		1


	//   ....[9]....
        /*0180*/ 	.word	0x000003f0
        /*0184*/ 	.word	0x000000ff
        /*0188*/ 	.word	0x0000a038
        /*018c*/ 	.short	0x0100
        /*018e*/ 	.byte	0x08
	.zero		1


	//   ....[10]....
        /*0190*/ 	.word	0x00000520
        /*0194*/ 	.word	0x000000ff
        /*0198*/ 	.word	0x0000a050
        /*019c*/ 	.short	0x0100
        /*019e*/ 	.byte	0x08
	.zero		1


	//   ....[11]....
        /*01a0*/ 	.word	0x00000530
        /*01a4*/ 	.word	0x000000ff
        /*01a8*/ 	.word	0x0000a060
        /*01ac*/ 	.short	0x0100
        /*01ae*/ 	.byte	0x08
	.zero		1


	//   ....[12]....
        /*01b0*/ 	.word	0x00000540
        /*01b4*/ 	.word	0x000000ff
        /*01b8*/ 	.word	0x0000a058
        /*01bc*/ 	.short	0x0100
        /*01be*/ 	.byte	0x08
	.zero		1


	//   ....[13]....
        /*01c0*/ 	.word	0x00000550
        /*01c4*/ 	.word	0x000000ff
        /*01c8*/ 	.word	0x0000a068
        /*01cc*/ 	.short	0x0100
        /*01ce*/ 	.byte	0x08
	.zero		1


	//   ....[14]....
        /*01d0*/ 	.word	0x000006b0
        /*01d4*/ 	.word	0x00000003
        /*01d8*/ 	.word	0x0000a048
        /*01dc*/ 	.short	0x010a
        /*01de*/ 	.byte	0x3f
	.zero		1


	//   ....[15]....
        /*01e0*/ 	.word	0x00000980
        /*01e4*/ 	.word	0x00000002
        /*01e8*/ 	.word	0x0000a020
        /*01ec*/ 	.short	0x010a
        /*01ee*/ 	.byte	0x3f
	.zero		1


	//   ....[16]....
        /*01f0*/ 	.word	0x00000b30
        /*01f4*/ 	.word	0x00000002
        /*01f8*/ 	.word	0x0000a020
        /*01fc*/ 	.short	0x010a
        /*01fe*/ 	.byte	0x3f
	.zero		1


	//   ....[17]....
        /*0200*/ 	.word	0x00000d50
        /*0204*/ 	.word	0x00000003
        /*0208*/ 	.word	0x0000a020
        /*020c*/ 	.short	0x010a
        /*020e*/ 	.byte	0x3f
	.zero		1


	//   ....[18]....
        /*0210*/ 	.word	0x00000f60
        /*0214*/ 	.word	0x00000003
        /*0218*/ 	.word	0x0000a020
        /*021c*/ 	.short	0x010a
        /*021e*/ 	.byte	0x3f
	.zero		1


	//   ....[19]....
        /*0220*/ 	.word	0x00001190
        /*0224*/ 	.word	0x00000002
        /*0228*/ 	.word	0x0000a040
        /*022c*/ 	.short	0x010a
        /*022e*/ 	.byte	0x3f
	.zero		1


	//   ....[20]....
        /*0230*/ 	.word	0x000011b0
        /*0234*/ 	.word	0x00000002
        /*0238*/ 	.word	0x0000a000
        /*023c*/ 	.short	0x010a
        /*023e*/ 	.byte	0x3f
	.zero		1


	//   ....[21]....
        /*0240*/ 	.word	0x000019b0
        /*0244*/ 	.word	0x00000002
        /*0248*/ 	.word	0x0000a008
        /*024c*/ 	.short	0x010a
        /*024e*/ 	.byte	0x3f
	.zero		1


	//   ....[22]....
        /*0250*/ 	.word	0x00002a30
        /*0254*/ 	.word	0x00000018
        /*0258*/ 	.word	0x00000000
        /*025c*/ 	.short	0x0101
        /*025e*/ 	.byte	0x3f
	.zero		1


	//   ....[23]....
        /*0260*/ 	.word	0x00002af0
        /*0264*/ 	.word	0x00000013
        /*0268*/ 	.word	0x0000a000
        /*026c*/ 	.short	0x010a
        /*026e*/ 	.byte	0x3f
	.zero		1


	//   ....[24]....
        /*0270*/ 	.word	0x00002d00
        /*0274*/ 	.word	0x0000000e
        /*0278*/ 	.word	0x0000a020
        /*027c*/ 	.short	0x010a
        /*027e*/ 	.byte	0x3f
	.zero		1


	//   ....[25]....
        /*0280*/ 	.word	0x000031f0
        /*0284*/ 	.word	0x0000005a
        /*0288*/ 	.word	0x00000000
        /*028c*/ 	.short	0x0101
        /*028e*/ 	.byte	0x3f
	.zero		1


	//   ....[26]....
        /*0290*/ 	.word	0x00003230
        /*0294*/ 	.word	0x00000016
        /*0298*/ 	.word	0x0000a000
        /*029c*/ 	.short	0x010a
        /*029e*/ 	.byte	0x3f
	.zero		1


	//   ....[27]....
        /*02a0*/ 	.word	0x00004440
        /*02a4*/ 	.word	0x0000000c
        /*02a8*/ 	.word	0x00000000
        /*02ac*/ 	.short	0x0101
        /*02ae*/ 	.byte	0x3f
	.zero		1


	//   ....[28]....
        /*02b0*/ 	.word	0x000044f0
        /*02b4*/ 	.word	0x0000000e
        /*02b8*/ 	.word	0x0000a020
        /*02bc*/ 	.short	0x010a
        /*02be*/ 	.byte	0x3f
	.zero		1


	//   ....[29]....
        /*02c0*/ 	.word	0x000047b0
        /*02c4*/ 	.word	0x00000013
        /*02c8*/ 	.word	0x0000a000
        /*02cc*/ 	.short	0x010a
        /*02ce*/ 	.byte	0x3f
	.zero		1


	//   ....[30]....
        /*02d0*/ 	.word	0x00004a10
        /*02d4*/ 	.word	0x00000012
        /*02d8*/ 	.word	0x0000a020
        /*02dc*/ 	.short	0x010a
        /*02de*/ 	.byte	0x3f
	.zero		1


	//   ....[31]....
        /*02e0*/ 	.word	0x000052e0
        /*02e4*/ 	.word	0x00000016
        /*02e8*/ 	.word	0x00000000
        /*02ec*/ 	.short	0x0101
        /*02ee*/ 	.byte	0x3f
	.zero		1


	//   ....[32]....
        /*02f0*/ 	.word	0x00005350
        /*02f4*/ 	.word	0x00000059
        /*02f8*/ 	.word	0x0000a000
        /*02fc*/ 	.short	0x010a
        /*02fe*/ 	.byte	0x3f
	.zero		1


	//   ....[33]....
        /*0300*/ 	.word	0x000065a0
        /*0304*/ 	.word	0x00000006
        /*0308*/ 	.word	0x00000000
        /*030c*/ 	.short	0x0101
        /*030e*/ 	.byte	0x3f
	.zero		1


	//   ....[34]....
        /*0310*/ 	.word	0x00006620
        /*0314*/ 	.word	0x00000006
        /*0318*/ 	.word	0x0000a020
        /*031c*/ 	.short	0x010a
        /*031e*/ 	.byte	0x3f
	.zero		1


	//   ....[35]....
        /*0320*/ 	.word	0x00007be0
        /*0324*/ 	.word	0x00000003
        /*0328*/ 	.word	0x0000a048
        /*032c*/ 	.short	0x010a
        /*032e*/ 	.byte	0x3f
	.zero		1


	//   ....[36]....
        /*0330*/ 	.word	0x00007c30
        /*0334*/ 	.word	0x00000002
        /*0338*/ 	.word	0x0000a020
        /*033c*/ 	.short	0x010a
        /*033e*/ 	.byte	0x3f
	.zero		1


	//   ....[37]....
        /*0340*/ 	.word	0x00007c80
        /*0344*/ 	.word	0x00000002
        /*0348*/ 	.word	0x0000a020
        /*034c*/ 	.short	0x010a
        /*034e*/ 	.byte	0x3f
	.zero		1


	//   ....[38]....
        /*0350*/ 	.word	0x00007cd0
        /*0354*/ 	.word	0x00000003
        /*0358*/ 	.word	0x0000a020
        /*035c*/ 	.short	0x010a
        /*035e*/ 	.byte	0x3f
	.zero		1


	//   ....[39]....
        /*0360*/ 	.word	0x00007d20
        /*0364*/ 	.word	0x00000003
        /*0368*/ 	.word	0x0000a020
        /*036c*/ 	.short	0x010a
        /*036e*/ 	.byte	0x3f
	.zero		1


	//   ....[40]....
        /*0370*/ 	.word	0x00007d70
        /*0374*/ 	.word	0x00000002
        /*0378*/ 	.word	0x0000a040
        /*037c*/ 	.short	0x010a
        /*037e*/ 	.byte	0x3f
	.zero		1


	//   ....[41]....
        /*0380*/ 	.word	0x00007dc0
        /*0384*/ 	.word	0x00000002
        /*0388*/ 	.word	0x0000a000
        /*038c*/ 	.short	0x010a
        /*038e*/ 	.byte	0x3f
	.zero		1


	//   ....[42]....
        /*0390*/ 	.word	0x00007e10
        /*0394*/ 	.word	0x00000002
        /*0398*/ 	.word	0x0000a008
        /*039c*/ 	.short	0x010a
        /*039e*/ 	.byte	0x3f
	.zero		1


	//   ....[43]....
        /*03a0*/ 	.word	0x00007e60
        /*03a4*/ 	.word	0x00000013
        /*03a8*/ 	.word	0x0000a000
        /*03ac*/ 	.short	0x010a
        /*03ae*/ 	.byte	0x3f
	.zero		1


	//   ....[44]....
        /*03b0*/ 	.word	0x00007eb0
        /*03b4*/ 	.word	0x0000000e
        /*03b8*/ 	.word	0x0000a020
        /*03bc*/ 	.short	0x010a
        /*03be*/ 	.byte	0x3f
	.zero		1


	//   ....[45]....
        /*03c0*/ 	.word	0x00007f00
        /*03c4*/ 	.word	0x00000016
        /*03c8*/ 	.word	0x0000a000
        /*03cc*/ 	.short	0x010a
        /*03ce*/ 	.byte	0x3f
	.zero		1


	//   ....[46]....
        /*03d0*/ 	.word	0x00007f50
        /*03d4*/ 	.word	0x0000000e
        /*03d8*/ 	.word	0x0000a020
        /*03dc*/ 	.short	0x010a
        /*03de*/ 	.byte	0x3f
	.zero		1


	//   ....[47]....
        /*03e0*/ 	.word	0x00007fa0
        /*03e4*/ 	.word	0x00000013
        /*03e8*/ 	.word	0x0000a000
        /*03ec*/ 	.short	0x010a
        /*03ee*/ 	.byte	0x3f
	.zero		1


	//   ....[48]....
        /*03f0*/ 	.word	0x00007ff0
        /*03f4*/ 	.word	0x00000012
        /*03f8*/ 	.word	0x0000a020
        /*03fc*/ 	.short	0x010a
        /*03fe*/ 	.byte	0x3f
	.zero		1


	//   ....[49]....
        /*0400*/ 	.word	0x00008040
        /*0404*/ 	.word	0x00000059
        /*0408*/ 	.word	0x0000a000
        /*040c*/ 	.short	0x010a
        /*040e*/ 	.byte	0x3f
	.zero		1


	//   ....[50]....
        /*0410*/ 	.word	0x00008090
        /*0414*/ 	.word	0x00000006
        /*0418*/ 	.word	0x0000a020
        /*041c*/ 	.short	0x010a
        /*041e*/ 	.byte	0x3f
	.zero		1


	//----- nvinfo : EIATTR_NUM_MBARRIERS
	.align		4
.L_35:
        /*0420*/ 	.byte	0x03, 0x38
        /*0422*/ 	.short	0x000e


	//----- nvinfo : EIATTR_EXIT_INSTR_OFFSETS
	.align		4
        /*0424*/ 	.byte	0x04, 0x1c
        /*0426*/ 	.short	(.L_37 - .L_36)


	//   ....[0]....
.L_36:
        /*0428*/ 	.word	0x00007bd0


	//----- nvinfo : EIATTR_MAX_THREADS
	.align		4
.L_37:
        /*042c*/ 	.byte	0x04, 0x05
        /*042e*/ 	.short	(.L_39 - .L_38)
.L_38:
        /*0430*/ 	.word	0x00000080
        /*0434*/ 	.word	0x00000001
        /*0438*/ 	.word	0x00000001


	//----- nvinfo : EIATTR_CRS_STACK_SIZE
	.align		4
.L_39:
        /*043c*/ 	.byte	0x04, 0x1e
        /*043e*/ 	.short	(.L_41 - .L_40)
.L_40:
        /*0440*/ 	.word	0x00000000


	//----- nvinfo : EIATTR_CBANK_PARAM_SIZE
	.align		4
.L_41:
        /*0444*/ 	.byte	0x03, 0x19
        /*0446*/ 	.short	0x0870


	//----- nvinfo : EIATTR_PARAM_CBANK
	.align		4
        /*0448*/ 	.byte	0x04, 0x0a
        /*044a*/ 	.short	(.L_43 - .L_42)
	.align		4
.L_42:
        /*044c*/ 	.word	index@(.nv.constant0._ZN7cutlass13device_kernelINS_4fmha6kernel13FmhaKernelTmaINS1_10collective15FmhaMainloopTmaINS_10bfloat16_tEfN4cute5tupleIJNS7_1CILi64EEESA_SA_EEENS4_14ResidualFusionEJEEENS4_15FmhaFwdEpilogueIS6_fSB_EEJEEEEEvNT_6ParamsE)
        /*0450*/ 	.short	0x0210
        /*0452*/ 	.short	0x0870


	//----- nvinfo : EIATTR_SW_WAR
	.align		4
.L_43:
        /*0454*/ 	.byte	0x04, 0x36
        /*0456*/ 	.short	(.L_45 - .L_44)
.L_44:
        /*0458*/ 	.word	0x00000008
.L_45:


//--------------------- .nv.callgraph             --------------------------
	.section	.nv.callgraph,"",@"SHT_CUDA_CALLGRAPH"
	.align	4
	.sectionentsize	8
	.align		4
        /*0000*/ 	.word	0x00000000
	.align		4
        /*0004*/ 	.word	0xffffffff
	.align		4
        /*0008*/ 	.word	index@(_ZN7cutlass13device_kernelINS_4fmha6kernel13FmhaKernelTmaINS1_10collective15FmhaMainloopTmaINS_10bfloat16_tEfN4cute5tupleIJNS7_1CILi64EEESA_SA_EEENS4_14ResidualFusionEJEEENS4_15FmhaFwdEpilogueIS6_fSB_EEJEEEEEvNT_6ParamsE)
	.align		4
        /*000c*/ 	.word	index@(__assertfail)
	.align		4
        /*0010*/ 	.word	0x00000000
	.align		4
        /*0014*/ 	.word	0xfffffffe
	.align		4
        /*0018*/ 	.word	0x00000000
	.align		4
        /*001c*/ 	.word	0xfffffffd
	.align		4
        /*0020*/ 	.word	0x00000000
	.align		4
        /*0024*/ 	.word	0xfffffffc


//--------------------- .nv.constant4             --------------------------
	.section	.nv.constant4,"a",@progbits
	.align	8
	.align		8
.nv.constant4:
        /*0000*/ 	.dword	__assertfail
	.align		8
        /*0008*/ 	.dword	__unnamed_1
	.align		8
        /*0010*/ 	.dword	_ZN39_INTERNAL_c51ed3a2_4_k_cu_e8e9ec4c_30164cuda3std3__45__cpo5beginE
	.align		8
        /*0018*/ 	.dword	_ZN39_INTERNAL_c51ed3a2_4_k_cu_e8e9ec4c_30164cuda3std3__45__cpo3endE
	.align		8
        /*0020*/ 	.dword	_ZN39_INTERNAL_c51ed3a2_4_k_cu_e8e9ec4c_30164cuda3std3__45__cpo6cbeginE
	.align		8
        /*0028*/ 	.dword	_ZN39_INTERNAL_c51ed3a2_4_k_cu_e8e9ec4c_30164cuda3std3__45__cpo4cendE
	.align		8
        /*0030*/ 	.dword	_ZN39_INTERNAL_c51ed3a2_4_k_cu_e8e9ec4c_30164cuda3std3__441_GLOBAL__N__c51ed3a2_4_k_cu_e8e9ec4c_30166ignoreE
	.align		8
        /*0038*/ 	.dword	_ZN39_INTERNAL_c51ed3a2_4_k_cu_e8e9ec4c_30164cuda3std3__419piecewise_constructE
	.align		8
        /*0040*/ 	.dword	_ZN39_INTERNAL_c51ed3a2_4_k_cu_e8e9ec4c_30164cuda3std3__48in_placeE
	.align		8
        /*0048*/ 	.dword	_ZN39_INTERNAL_c51ed3a2_4_k_cu_e8e9ec4c_30164cuda3std6ranges3__45__cpo4swapE
	.align		8
        /*0050*/ 	.dword	_ZN39_INTERNAL_c51ed3a2_4_k_cu_e8e9ec4c_30164cuda3std6ranges3__45__cpo9iter_moveE
	.align		8
        /*0058*/ 	.dword	_ZN39_INTERNAL_c51ed3a2_4_k_cu_e8e9ec4c_30164cute7productE
	.align		8
        /*0060*/ 	.dword	_ZN39_INTERNAL_c51ed3a2_4_k_cu_e8e9ec4c_30164cute1_E
	.align		8
        /*0068*/ 	.dword	$str$23
	.align		8
        /*0070*/ 	.dword	$str$24


//--------------------- .text._ZN7cutlass13device_kernelINS_4fmha6kernel13FmhaKernelTmaINS1_10collective15FmhaMainloopTmaINS_10bfloat16_tEfN4cute5tupleIJNS7_1CILi64EEESA_SA_EEENS4_14ResidualFusionEJEEENS4_15FmhaFwdEpilogueIS6_fSB_EEJEEEEEvNT_6ParamsE --------------------------
	.section	.text._ZN7cutlass13device_kernelINS_4fmha6kernel13FmhaKernelTmaINS1_10collective15FmhaMainloopTmaINS_10bfloat16_tEfN4cute5tupleIJNS7_1CILi64EEESA_SA_EEENS4_14ResidualFusionEJEEENS4_15FmhaFwdEpilogueIS6_fSB_EEJEEEEEvNT_6ParamsE,"ax",@progbits
	.align	128
.text._ZN7cutlass13device_kernelINS_4fmha6kernel13FmhaKernelTmaINS1_10collective15FmhaMainloopTmaINS_10bfloat16_tEfN4cute5tupleIJNS7_1CILi64EEESA_SA_EEENS4_14ResidualFusionEJEEENS4_15FmhaFwdEpilogueIS6_fSB_EEJEEEEEvNT_6ParamsE:
        .type           _ZN7cutlass13device_kernelINS_4fmha6kernel13FmhaKernelTmaINS1_10collective15FmhaMainloopTmaINS_10bfloat16_tEfN4cute5tupleIJNS7_1CILi64EEESA_SA_EEENS4_14ResidualFusionEJEEENS4_15FmhaFwdEpilogueIS6_fSB_EEJEEEEEvNT_6ParamsE,@function
        .size           _ZN7cutlass13device_kernelINS_4fmha6kernel13FmhaKernelTmaINS1_10collective15FmhaMainloopTmaINS_10bfloat16_tEfN4cute5tupleIJNS7_1CILi64EEESA_SA_EEENS4_14ResidualFusionEJEEENS4_15FmhaFwdEpilogueIS6_fSB_EEJEEEEEvNT_6ParamsE,(.L_x_93 - _ZN7cutlass13device_kernelINS_4fmha6kernel13FmhaKernelTmaINS1_10collective15FmhaMainloopTmaINS_10bfloat16_tEfN4cute5tupleIJNS7_1CILi64EEESA_SA_EEENS4_14ResidualFusionEJEEENS4_15FmhaFwdEpilogueIS6_fSB_EEJEEEEEvNT_6ParamsE)
        .other          _ZN7cutlass13device_kernelINS_4fmha6kernel13FmhaKernelTmaINS1_10collective15FmhaMainloopTmaINS_10bfloat16_tEfN4cute5tupleIJNS7_1CILi64EEESA_SA_EEENS4_14ResidualFusionEJEEENS4_15FmhaFwdEpilogueIS6_fSB_EEJEEEEEvNT_6ParamsE,@"STO_CUDA_ENTRY STV_DEFAULT"
_ZN7cutlass13device_kernelINS_4fmha6kernel13FmhaKernelTmaINS1_10collective15FmhaMainloopTmaINS_10bfloat16_tEfN4cute5tupleIJNS7_1CILi64EEESA_SA_EEENS4_14ResidualFusionEJEEENS4_15FmhaFwdEpilogueIS6_fSB_EEJEEEEEvNT_6ParamsE:
[----:B------:R-:W1:Y:S01]  /*0000*/  LDC R1, c[0x0][0x28] ;  /* 0x00000a00ff017b82 */ /* 0x000e620000000800 */
[----:B------:R-:W2:Y:S01]  /*0010*/  S2R R16, SR_TID.X ;  /* 0x0000000000107919 */ /* 0x000ea20000002100 */
[----:B------:R-:W-:Y:S01]  /*0020*/  ELECT P0, URZ, PT ;  /* 0x00000000003f782f */ /* 0x000fe20003800000 */
[----:B------:R-:W-:Y:S01]  /*0030*/  BSSY B0, `(.L_x_0) ;  /* 0x0000010000007945 */ /* 0x000fe20003800000 */
[----:B--2---:R-:W-:-:S05]  /*0040*/  SHF.R.U32.HI R9, RZ, 0x5, R16 ;  /* 0x00000005ff097819 */ /* 0x004fca0000011610 */
[----:B------:R-:W2:Y:S02]  /*0050*/  SHFL.IDX PT, R0, R9, RZ, 0x1f ;  /* 0x00001fff09007589 */ /* 0x000ea400000e0000 */
[----:B--2---:R-:W-:-:S13]  /*0060*/  ISETP.NE.OR P0, PT, R0, RZ, !P0 ;  /* 0x000000ff0000720c */ /* 0x004fda0004705670 */
[----:B-1----:R-:W-:Y:S05]  /*0070*/  @P0 BRA `(.L_x_1) ;  /* 0x00000000002c0947 */ /* 0x002fea0003800000 */
[----:B------:R-:W-:Y:S02]  /*0080*/  ULDC.64 UR4, c[0x0][0x198] ;  /* 0x0000660000047ab9 */ /* 0x000fe40000000a00 */
[----:B------:R-:W-:Y:S02]  /*0090*/  UIADD3 UR6, UP0, UR4, 0xf0, URZ ;  /* 0x000000f004067890 */ /* 0x000fe4000ff1e03f */
[----:B------:R-:W-:Y:S02]  /*00a0*/  UIADD3 UR8, UP1, UR4, 0x1f0, URZ ;  /* 0x000001f004087890 */ /* 0x000fe4000ff3e03f */
[----:B------:R-:W-:Y:S02]  /*00b0*/  UIADD3 UR4, UP2, UR4, 0x2f0, URZ ;  /* 0x000002f004047890 */ /* 0x000fe4000ff5e03f */
[----:B------:R-:W-:Y:S02]  /*00c0*/  UIADD3.X UR7, URZ, UR5, URZ, UP0, !UPT ;  /* 0x000000053f077290 */ /* 0x000fe400087fe43f */
[----:B------:R-:W-:-:S02]  /*00d0*/  UIADD3.X UR9, URZ, UR5, URZ, UP1, !UPT ;  /* 0x000000053f097290 */ /* 0x000fc40008ffe43f */
[----:B------:R-:W-:-:S05]  /*00e0*/  UIADD3.X UR5, URZ, UR5, URZ, UP2, !UPT ;  /* 0x000000053f057290 */ /* 0x000fca00097fe43f */
[----:B------:R1:W-:Y:S02]  /*00f0*/  UTMACCTL.PF [UR6] ;  /* 0x00000000060079b9 */ /* 0x0003e40008040000 */
[----:B------:R1:W-:Y:S02]  /*0100*/  UTMACCTL.PF [UR8] ;  /* 0x00000000080079b9 */ /* 0x0003e40008040000 */
[----:B------:R1:W-:Y:S02]  /*0110*/  UTMACCTL.PF [UR4] ;  /* 0x00000000040079b9 */ /* 0x0003e40008040000 */
[----:B-1----:R-:W-:Y:S01]  /*0120*/  NOP ;  /* 0x0000000000007918 */ /* 0x002fe20000000000 */
.L_x_1:
[----:B------:R-:W-:Y:S05]  /*0130*/  BSYNC B0 ;  /* 0x0000000000007941 */ /* 0x000fea0003800000 */
.L_x_0:
[----:B------:R-:W1:Y:S02]  /*0140*/  SHFL.IDX PT, R0, R9, RZ, 0x1f ;  /* 0x00001fff09007589 */ /* 0x000e6400000e0000 */
[----:B-1----:R-:W-:-:S13]  /*0150*/  ISETP.NE.AND P0, PT, R0, RZ, PT ;  /* 0x000000ff0000720c */ /* 0x002fda0003f05270 */
[----:B------:R-:W-:Y:S05]  /*0160*/  @P0 BRA `(.L_x_2) ;  /* 0x0000000000400947 */ /* 0x000fea0003800000 */
[----:B------:R-:W1:Y:S01]  /*0170*/  S2UR UR8, SR_CgaCtaId ;  /* 0x00000000000879c3 */ /* 0x000e620000008800 */
[----:B------:R-:W-:Y:S01]  /*0180*/  UMOV UR4, 0x400 ;  /* 0x0000040000047882 */ /* 0x000fe20000000000 */
[----:B------:R-:W-:Y:S01]  /*0190*/  UMOV UR5, 0x1 ;  /* 0x0000000100057882 */ /* 0x000fe20000000000 */
[----:B------:R-:W-:Y:S01]  /*01a0*/  UMOV UR6, 0x80 ;  /* 0x0000008000067882 */ /* 0x000fe20000000000 */
[----:B------:R-:W-:Y:S01]  /*01b0*/  ELECT P0, URZ, PT ;  /* 0x00000000003f782f */ /* 0x000fe20003800000 */
[----:B------:R-:W-:-:S04]  /*01c0*/  UIADD3 UR6, -UR6, 0x100000, URZ ;  /* 0x0010000006067890 */ /* 0x000fc8000fffe13f */
[----:B------:R-:W-:Y:S02]  /*01d0*/  USHF.L.U32 UR7, UR6, 0xb, URZ ;  /* 0x0000000b06077899 */ /* 0x000fe4000800063f */
[----:B------:R-:W-:Y:S02]  /*01e0*/  USHF.L.U32 UR6, UR6, 0x1, URZ ;  /* 0x0000000106067899 */ /* 0x000fe4000800063f */
[----:B-1----:R-:W-:Y:S02]  /*01f0*/  ULEA UR8, UR8, UR4, 0x18 ;  /* 0x0000000408087291 */ /* 0x002fe4000f8ec03f */
[----:B------:R-:W-:-:S04]  /*0200*/  UIADD3 UR4, -UR5, 0x100000, URZ ;  /* 0x0010000005047890 */ /* 0x000fc8000fffe13f */
[----:B------:R-:W-:Y:S02]  /*0210*/  USHF.L.U32 UR5, UR4, 0xb, URZ ;  /* 0x0000000b04057899 */ /* 0x000fe4000800063f */
[----:B------:R-:W-:Y:S01]  /*0220*/  USHF.L.U32 UR4, UR4, 0x1, URZ ;  /* 0x0000000104047899 */ /* 0x000fe2000800063f */
[----:B------:R-:W1:Y:S11]  /*0230*/  FENCE.VIEW.ASYNC.S ;  /* 0x00000000000073c6 */ /* 0x000e760000000000 */
[----:B-1----:R1:W2:Y:S01]  /*0240*/  SYNCS.EXCH.64 URZ, [UR8+0xa040], UR4 ;  /* 0x00a04004083f75b2 */ /* 0x0022a20008000100 */
[----:B------:R1:W3:Y:S01]  /*0250*/  SYNCS.EXCH.64 URZ, [UR8+0xa048], UR6 ;  /* 0x00a04806083f75b2 */ /* 0x0002e20008000100 */
[----:B------:R-:W-:Y:S01]  /*0260*/  NOP ;  /* 0x0000000000007918 */ /* 0x000fe20000000000 */
.L_x_2:
[----:B------:R-:W4:Y:S01]  /*0270*/  SHFL.IDX PT, R0, R9, RZ, 0x1f ;  /* 0x00001fff09007589 */ /* 0x000f2200000e0000 */
[----:B------:R-:W-:Y:S01]  /*0280*/  NOP ;  /* 0x0000000000007918 */ /* 0x000fe20000000000 */
[----:B----4-:R-:W-:-:S13]  /*0290*/  ISETP.NE.AND P0, PT, R0, RZ, PT ;  /* 0x000000ff0000720c */ /* 0x010fda0003f05270 */
[----:B------:R-:W-:Y:S05]  /*02a0*/  @P0 BRA `(.L_x_3) ;  /* 0x0000000000580947 */ /* 0x000fea0003800000 */
[----:B-1----:R-:W1:Y:S01]  /*02b0*/  S2UR UR5, SR_CgaCtaId ;  /* 0x00000000000579c3 */ /* 0x002e620000008800 */
[----:B------:R-:W-:Y:S01]  /*02c0*/  UMOV UR4, 0x400 ;  /* 0x0000040000047882 */ /* 0x000fe20000000000 */
[----:B------:R-:W-:Y:S01]  /*02d0*/  UMOV UR6, 0x1 ;  /* 0x0000000100067882 */ /* 0x000fe20000000000 */
[----:B------:R-:W-:Y:S01]  /*02e0*/  UMOV UR7, 0x80 ;  /* 0x0000008000077882 */ /* 0x000fe20000000000 */
[----:B------:R-:W-:Y:S01]  /*02f0*/  ELECT P0, URZ, PT ;  /* 0x00000000003f782f */ /* 0x000fe20003800000 */
[----:B-1----:R-:W-:Y:S02]  /*0300*/  ULEA UR8, UR5, UR4, 0x18 ;  /* 0x0000000405087291 */ /* 0x002fe4000f8ec03f */
[----:B------:R-:W-:-:S04]  /*0310*/  UIADD3 UR4, -UR6, 0x100000, URZ ;  /* 0x0010000006047890 */ /* 0x000fc8000fffe13f */
[----:B------:R-:W-:Y:S02]  /*0320*/  USHF.L.U32 UR5, UR4, 0xb, URZ ;  /* 0x0000000b04057899 */ /* 0x000fe4000800063f */
[----:B------:R-:W-:Y:S02]  /*0330*/  USHF.L.U32 UR4, UR4, 0x1, URZ ;  /* 0x0000000104047899 */ /* 0x000fe4000800063f */
[----:B------:R-:W-:-:S04]  /*0340*/  UIADD3 UR6, -UR7, 0x100000, URZ ;  /* 0x0010000007067890 */ /* 0x000fc8000fffe13f */
[----:B------:R-:W-:Y:S02]  /*0350*/  USHF.L.U32 UR7, UR6, 0xb, URZ ;  /* 0x0000000b06077899 */ /* 0x000fe4000800063f */
[----:B------:R-:W-:Y:S01]  /*0360*/  USHF.L.U32 UR6, UR6, 0x1, URZ ;  /* 0x0000000106067899 */ /* 0x000fe2000800063f */
[----:B------:R-:W1:Y:S03]  /*0370*/  FENCE.VIEW.ASYNC.S ;  /* 0x00000000000073c6 */ /* 0x000e660000000000 */
[----:B-1----:R4:W1:Y:S08]  /*0380*/  SYNCS.EXCH.64 URZ, [UR8+0xa000], UR4 ;  /* 0x00a00004083f75b2 */ /* 0x0028700008000100 */
[----:B------:R4:W1:Y:S01]  /*0390*/  SYNCS.EXCH.64 URZ, [UR8+0xa020], UR6 ;  /* 0x00a02006083f75b2 */ /* 0x0008620008000100 */
[----:B------:R4:W1:Y:S01]  /*03a0*/  SYNCS.EXCH.64 URZ, [UR8+0xa008], UR4 ;  /* 0x00a00804083f75b2 */ /* 0x0008620008000100 */
[----:B------:R4:W1:Y:S01]  /*03b0*/  SYNCS.EXCH.64 URZ, [UR8+0xa028], UR6 ;  /* 0x00a02806083f75b2 */ /* 0x0008620008000100 */
[----:B------:R4:W1:Y:S01]  /*03c0*/  SYNCS.EXCH.64 URZ, [UR8+0xa010], UR4 ;  /* 0x00a01004083f75b2 */ /* 0x0008620008000100 */
[----:B------:R4:W1:Y:S01]  /*03d0*/  SYNCS.EXCH.64 URZ, [UR8+0xa030], UR6 ;  /* 0x00a03006083f75b2 */ /* 0x0008620008000100 */
[----:B------:R4:W1:Y:S01]  /*03e0*/  SYNCS.EXCH.64 URZ, [UR8+0xa018], UR4 ;  /* 0x00a01804083f75b2 */ /* 0x0008620008000100 */
[----:B------:R4:W1:Y:S02]  /*03f0*/  SYNCS.EXCH.64 URZ, [UR8+0xa038], UR6 ;  /* 0x00a03806083f75b2 */ /* 0x0008640008000100 */
[----:B----4-:R-:W-:Y:S01]  /*0400*/  NOP ;  /* 0x0000000000007918 */ /* 0x010fe20000000000 */
.L_x_3:
        /* <DEDUP_REMOVED lines=20> */
[----:B------:R4:W1:Y:S02]  /*0550*/  SYNCS.EXCH.64 URZ, [UR8+0xa068], UR6 ;  /* 0x00a06806083f75b2 */ /* 0x0008640008000100 */
[----:B----4-:R-:W-:Y:S01]  /*0560*/  NOP ;  /* 0x0000000000007918 */ /* 0x010fe20000000000 */
.L_x_4:
[----:B------:R-:W4:Y:S01]  /*0570*/  SHFL.IDX PT, R9, R9, RZ, 0x1f ;  /* 0x00001fff09097589 */ /* 0x000f2200000e0000 */
[----:B------:R-:W-:Y:S02]  /*0580*/  ELECT P0, URZ, PT ;  /* 0x00000000003f782f */ /* 0x000fe40003800000 */
[----:B------:R-:W-:Y:S01]  /*0590*/  SHF.R.S32.HI R3, RZ, 0x1f, R16 ;  /* 0x0000001fff037819 */ /* 0x000fe20000011410 */
[----:B------:R-:W-:Y:S01]  /*05a0*/  NOP ;  /* 0x0000000000007918 */ /* 0x000fe20000000000 */
[----:B------:R-:W4:Y:S01]  /*05b0*/  S2UR UR36, SR_CTAID.Y ;  /* 0x00000000002479c3 */ /* 0x000f220000002600 */
[----:B------:R-:W-:Y:S01]  /*05c0*/  BSSY B0, `(.L_x_5) ;  /* 0x0000025000007945 */ /* 0x000fe20003800000 */
[----:B------:R-:W-:Y:S01]  /*05d0*/  LEA.HI R3, R3, R16, RZ, 0x7 ;  /* 0x0000001003037211 */ /* 0x000fe200078f38ff */
[----:B------:R-:W-:-:S03]  /*05e0*/  IMAD.MOV.U32 R8, RZ, RZ, RZ ;  /* 0x000000ffff087224 */ /* 0x000fc600078e00ff */
[----:B------:R-:W-:Y:S02]  /*05f0*/  LOP3.LUT R3, R3, 0xffffff80, RZ, 0xc0, !PT ;  /* 0xffffff8003037812 */ /* 0x000fe400078ec0ff */
[----:B------:R-:W4:Y:S03]  /*0600*/  S2UR UR37, SR_CTAID.Z ;  /* 0x00000000002579c3 */ /* 0x000f260000002700 */
[----:B------:R-:W-:-:S05]  /*0610*/  IMAD.IADD R0, R16, 0x1, -R3 ;  /* 0x0000000110007824 */ /* 0x000fca00078e0a03 */
[----:B-123--:R-:W-:Y:S01]  /*0620*/  BAR.SYNC.DEFER_BLOCKING 0x0 ;  /* 0x0000000000007b1d */ /* 0x00efe20000010000 */
[----:B----4-:R-:W-:-:S13]  /*0630*/  ISETP.EQ.AND P1, PT, R9, RZ, P0 ;  /* 0x000000ff0900720c */ /* 0x010fda0000722270 */
[----:B------:R-:W-:Y:S05]  /*0640*/  @!P1 BRA `(.L_x_6) ;  /* 0x0000000000709947 */ /* 0x000fea0003800000 */
[----:B------:R-:W1:Y:S01]  /*0650*/  S2R R3, SR_CgaCtaId ;  /* 0x0000000000037919 */ /* 0x000e620000008800 */
[----:B------:R-:W-:Y:S01]  /*0660*/  MOV R2, 0x400 ;  /* 0x0000040000027802 */ /* 0x000fe20000000f00 */
[----:B------:R-:W-:Y:S01]  /*0670*/  IMAD.MOV.U32 R4, RZ, RZ, 0x1 ;  /* 0x00000001ff047424 */ /* 0x000fe200078e00ff */
[----:B------:R-:W-:Y:S02]  /*0680*/  ISETP.NE.AND P3, PT, R0, RZ, PT ;  /* 0x000000ff0000720c */ /* 0x000fe40003f65270 */
[----:B-1----:R-:W-:Y:S02]  /*0690*/  LEA R3, R3, R2, 0x18 ;  /* 0x0000000203037211 */ /* 0x002fe400078ec0ff */
[----:B------:R-:W-:-:S04]  /*06a0*/  SHF.L.U32 R2, R4, 0x1f, RZ ;  /* 0x0000001f04027819 */ /* 0x000fc800000006ff */
[----:B------:R-:W1:Y:S02]  /*06b0*/  SYNCS.PHASECHK.TRANS64.TRYWAIT P2, [R3+URZ+0xa048], R2 ;  /* 0x00a04802030075a7 */ /* 0x000e64000804017f */
[----:B-1----:R-:W-:Y:S05]  /*06c0*/  @!P2 BRA `(.L_x_7) ;  /* 0x000000740044a947 */ /* 0x002fea0003800000 */
.L_x_72:
[----:B------:R-:W-:Y:S05]  /*06d0*/  @P3 BRA `(.L_x_8) ;  /* 0x0000000000143947 */ /* 0x000fea0003800000 */
[----:B------:R-:W-:Y:S02]  /*06e0*/  LOP3.LUT P2, RZ, R16, 0x1f, RZ, 0xc0, !PT ;  /* 0x0000001f10ff7812 */ /* 0x000fe4000784c0ff */
[----:B-1----:R-:W-:-:S04]  /*06f0*/  MOV R2, 0x2000 ;  /* 0x0000200000027802 */ /* 0x002fc80000000f00 */
[----:B------:R2:W-:Y:S07]  /*0700*/  SYNCS.ARRIVE.TRANS64 RZ, [R3+URZ+0xa040], R2 ;  /* 0x00a0400203ff79a7 */ /* 0x0005ee000800003f */
[----:B------:R-:W-:Y:S05]  /*0710*/  @!P2 BRA `(.L_x_8) ;  /* 0x000000000004a947 */ /* 0x000fea0003800000 */
[----:B------:R-:W-:Y:S01]  /*0720*/  BPT.TRAP 0x1 ;  /* 0x000000040000795c */ /* 0x000fe20000300000 */
.L_x_8:
[----:B------:R-:W3:Y:S01]  /*0730*/  S2UR UR11, SR_CTAID.X ;  /* 0x00000000000b79c3 */ /* 0x000ee20000002500 */
[----:B------:R-:W-:Y:S01]  /*0740*/  R2UR UR8, R3 ;  /* 0x00000000030872ca */ /* 0x000fe200000e0000 */
[----:B------:R-:W-:Y:S01]  /*0750*/  ULDC.64 UR4, c[0x0][0x198] ;  /* 0x0000660000047ab9 */ /* 0x000fe20000000a00 */
[----:B------:R-:W-:Y:S01]  /*0760*/  UMOV UR6, 0x0 ;  /* 0x0000000000067882 */ /* 0x000fe20000000000 */
[----:B------:R-:W-:Y:S01]  /*0770*/  UIADD3 UR4, UP0, UR4, 0xf0, URZ ;  /* 0x000000f004047890 */ /* 0x000fe2000ff1e03f */
[----:B------:R-:W-:Y:S01]  /*0780*/  UMOV UR7, 0x10000000 ;  /* 0x1000000000077882 */ /* 0x000fe20000000000 */
[----:B------:R-:W-:Y:S02]  /*0790*/  UMOV UR10, URZ ;  /* 0x0000003f000a7c82 */ /* 0x000fe40008000000 */
[----:B------:R-:W-:Y:S01]  /*07a0*/  UIADD3.X UR5, URZ, UR5, URZ, UP0, !UPT ;  /* 0x000000053f057290 */ /* 0x000fe200087fe43f */
[----:B------:R-:W-:Y:S01]  /*07b0*/  UMOV UR12, UR36 ;  /* 0x00000024000c7c82 */ /* 0x000fe20008000000 */
[----:B------:R-:W-:-:S04]  /*07c0*/  UMOV UR13, UR37 ;  /* 0x00000025000d7c82 */ /* 0x000fc80008000000 */
[----:B------:R-:W-:Y:S02]  /*07d0*/  UIADD3 UR9, UR8, 0xa040, URZ ;  /* 0x0000a04008097890 */ /* 0x000fe4000fffe03f */
[----:B---3--:R-:W-:-:S09]  /*07e0*/  USHF.L.U32 UR11, UR11, 0x6, URZ ;  /* 0x000000060b0b7899 */ /* 0x008fd2000800063f */
[----:B------:R3:W-:Y:S02]  /*07f0*/  UTMALDG.4D [UR8], [UR4], desc[UR6] ;  /* 0x00000608040075b4 */ /* 0x0007e40008019000 */
[----:B---3--:R-:W-:Y:S01]  /*0800*/  NOP ;  /* 0x0000000000007918 */ /* 0x008fe20000000000 */
.L_x_6:
[----:B------:R-:W-:Y:S05]  /*0810*/  BSYNC B0 ;  /* 0x0000000000007941 */ /* 0x000fea0003800000 */
.L_x_5:
[----:B------:R-:W3:Y:S01]  /*0820*/  LDC R13, c[0x0][0x28c] ;  /* 0x0000a300ff0d7b82 */ /* 0x000ee20000000800 */
[----:B------:R-:W-:Y:S01]  /*0830*/  BSSY B0, `(.L_x_9) ;  /* 0x0000091000007945 */ /* 0x000fe20003800000 */
[----:B------:R-:W-:Y:S01]  /*0840*/  IMAD.MOV.U32 R6, RZ, RZ, 0x1 ;  /* 0x00000001ff067424 */ /* 0x000fe200078e00ff */
[----:B------:R-:W-:Y:S01]  /*0850*/  MOV R4, 0x1 ;  /* 0x0000000100047802 */ /* 0x000fe20000000f00 */
[----:B------:R-:W-:Y:S02]  /*0860*/  IMAD.MOV.U32 R5, RZ, RZ, RZ ;  /* 0x000000ffff057224 */ /* 0x000fe400078e00ff */
[----:B---3--:R-:W-:-:S05]  /*0870*/  VIADD R17, R13, 0x3f ;  /* 0x0000003f0d117836 */ /* 0x008fca0000000000 */
[----:B-12---:R-:W-:-:S04]  /*0880*/  SHF.R.S32.HI R2, RZ, 0x1f, R17 ;  /* 0x0000001fff027819 */ /* 0x006fc80000011411 */
[----:B------:R-:W-:-:S04]  /*0890*/  LEA.HI R17, R2, R17, RZ, 0x6 ;  /* 0x0000001102117211 */ /* 0x000fc800078f30ff */
[----:B------:R-:W-:-:S05]  /*08a0*/  SHF.R.S32.HI R7, RZ, 0x6, R17 ;  /* 0x00000006ff077819 */ /* 0x000fca0000011411 */
[----:B------:R-:W-:Y:S01]  /*08b0*/  IMAD.SHL.U32 R7, R7, 0x2, RZ ;  /* 0x0000000207077824 */ /* 0x000fe200078e00ff */
[----:B------:R-:W-:Y:S06]  /*08c0*/  @!P1 BRA `(.L_x_10) ;  /* 0x00000008001c9947 */ /* 0x000fec0003800000 */
[----:B------:R-:W-:Y:S01]  /*08d0*/  ISETP.GE.AND P1, PT, R13, 0x1, PT ;  /* 0x000000010d00780c */ /* 0x000fe20003f26270 */
[----:B------:R-:W-:Y:S01]  /*08e0*/  IMAD.MOV.U32 R5, RZ, RZ, RZ ;  /* 0x000000ffff057224 */ /* 0x000fe200078e00ff */
[----:B------:R-:W-:Y:S02]  /*08f0*/  LOP3.LUT R12, R16, 0x1f, RZ, 0xc0, !PT ;  /* 0x0000001f100c7812 */ /* 0x000fe400078ec0ff */
[----:B------:R-:W-:-:S09]  /*0900*/  MOV R8, RZ ;  /* 0x000000ff00087202 */ /* 0x000fd20000000f00 */
        /* <DEDUP_REMOVED lines=9> */
.L_x_73:
[----:B------:R-:W-:Y:S01]  /*09a0*/  MOV R5, 0x1 ;  /* 0x0000000100057802 */ /* 0x000fe20000000f00 */
[----:B------:R-:W-:Y:S06]  /*09b0*/  @P2 BRA `(.L_x_13) ;  /* 0x0000000000142947 */ /* 0x000fec0003800000 */
[----:B------:R-:W-:Y:S01]  /*09c0*/  ISETP.NE.AND P1, PT, R12, RZ, PT ;  /* 0x000000ff0c00720c */ /* 0x000fe20003f25270 */
[----:B-1----:R-:W-:-:S04]  /*09d0*/  IMAD.MOV.U32 R3, RZ, RZ, 0x2000 ;  /* 0x00002000ff037424 */ /* 0x002fc800078e00ff */
[----:B------:R2:W-:Y:S08]  /*09e0*/  SYNCS.ARRIVE.TRANS64 RZ, [R2+URZ+0xa000], R3 ;  /* 0x00a0000302ff79a7 */ /* 0x0005f0000800003f */
[----:B------:R-:W-:Y:S05]  /*09f0*/  @!P1 BRA `(.L_x_13) ;  /* 0x0000000000049947 */ /* 0x000fea0003800000 */
[----:B------:R-:W-:Y:S01]  /*0a00*/  BPT.TRAP 0x1 ;  /* 0x000000040000795c */ /* 0x000fe20000300000 */
.L_x_13:
[----:B-12---:R-:W1:Y:S01]  /*0a10*/  S2R R3, SR_CgaCtaId ;  /* 0x0000000000037919 */ /* 0x006e620000008800 */
[----:B------:R-:W-:Y:S01]  /*0a20*/  R2UR UR33, R2 ;  /* 0x00000000022172ca */ /* 0x000fe200000e0000 */
[----:B------:R-:W-:Y:S01]  /*0a30*/  ULDC.64 UR4, c[0x0][0x198] ;  /* 0x0000660000047ab9 */ /* 0x000fe20000000a00 */
[----:B------:R-:W-:Y:S01]  /*0a40*/  MOV R2, 0x400 ;  /* 0x0000040000027802 */ /* 0x000fe20000000f00 */
[----:B------:R-:W-:Y:S01]  /*0a50*/  UIADD3 UR4, UP0, UR4, 0x1f0, URZ ;  /* 0x000001f004047890 */ /* 0x000fe2000ff1e03f */
[----:B------:R-:W-:Y:S01]  /*0a60*/  ISETP.NE.AND P2, PT, R0, RZ, PT ;  /* 0x000000ff0000720c */ /* 0x000fe20003f45270 */
[----:B------:R-:W-:Y:S01]  /*0a70*/  UMOV UR6, 0x0 ;  /* 0x0000000000067882 */ /* 0x000fe20000000000 */
[----:B------:R-:W-:Y:S01]  /*0a80*/  UMOV UR7, 0x10000000 ;  /* 0x1000000000077882 */ /* 0x000fe20000000000 */
[----:B------:R-:W-:Y:S01]  /*0a90*/  UIADD3.X UR5, URZ, UR5, URZ, UP0, !UPT ;  /* 0x000000053f057290 */ /* 0x000fe200087fe43f */
[----:B------:R-:W-:Y:S01]  /*0aa0*/  UMOV UR34, URZ ;  /* 0x0000003f00227c82 */ /* 0x000fe20008000000 */
[----:B------:R-:W-:-:S04]  /*0ab0*/  UMOV UR35, URZ ;  /* 0x0000003f00237c82 */ /* 0x000fc80008000000 */
[----:B------:R-:W-:Y:S02]  /*0ac0*/  UIADD3 UR32, UR33, 0x2000, URZ ;  /* 0x0000200021207890 */ /* 0x000fe4000fffe03f */
[----:B------:R-:W-:-:S09]  /*0ad0*/  UIADD3 UR33, UR33, 0xa000, URZ ;  /* 0x0000a00021217890 */ /* 0x000fd2000fffe03f */
[----:B------:R2:W-:Y:S01]  /*0ae0*/  UTMALDG.4D [UR32], [UR4], desc[UR6] ;  /* 0x00000620040075b4 */ /* 0x0005e20008019000 */
[----:B-1----:R-:W-:Y:S01]  /*0af0*/  LEA R4, R3, R2, 0x18 ;  /* 0x0000000203047211 */ /* 0x002fe200078ec0ff */
[----:B------:R-:W-:-:S03]  /*0b00*/  IMAD.MOV.U32 R3, RZ, RZ, 0x1 ;  /* 0x00000001ff037424 */ /* 0x000fc600078e00ff */
[----:B------:R-:W-:Y:S02]  /*0b10*/  LEA R2, R5, R4, 0x3 ;  /* 0x0000000405027211 */ /* 0x000fe400078e18ff */
[----:B------:R-:W-:-:S04]  /*0b20*/  SHF.L.U32 R3, R3, 0x1f, RZ ;  /* 0x0000001f03037819 */ /* 0x000fc800000006ff */
[----:B------:R-:W1:Y:S02]  /*0b30*/  SYNCS.PHASECHK.TRANS64.TRYWAIT P1, [R2+URZ+0xa020], R3 ;  /* 0x00a02003020075a7 */ /* 0x000e64000802017f */
[----:B-12---:R-:W-:Y:S05]  /*0b40*/  @!P1 BRA `(.L_x_14) ;  /* 0x00000070004c9947 */ /* 0x006fea0003800000 */
.L_x_74:
[----:B------:R-:W-:Y:S01]  /*0b50*/  IMAD.MOV.U32 R8, RZ, RZ, 0x1 ;  /* 0x00000001ff087424 */ /* 0x000fe200078e00ff */
[----:B------:R-:W-:Y:S06]  /*0b60*/  @P2 BRA `(.L_x_15) ;  /* 0x0000000000142947 */ /* 0x000fec0003800000 */
[----:B------:R-:W-:Y:S01]  /*0b70*/  ISETP.NE.AND P1, PT, R12, RZ, PT ;  /* 0x000000ff0c00720c */ /* 0x000fe20003f25270 */
[----:B-1----:R-:W-:-:S04]  /*0b80*/  IMAD.MOV.U32 R3, RZ, RZ, 0x2000 ;  /* 0x00002000ff037424 */ /* 0x002fc800078e00ff */
[----:B------:R2:W-:Y:S08]  /*0b90*/  SYNCS.ARRIVE.TRANS64 RZ, [R2+URZ+0xa000], R3 ;  /* 0x00a0000302ff79a7 */ /* 0x0005f0000800003f */
[----:B------:R-:W-:Y:S05]  /*0ba0*/  @!P1 BRA `(.L_x_15) ;  /* 0x0000000000049947 */ /* 0x000fea0003800000 */
[----:B------:R-:W-:Y:S01]  /*0bb0*/  BPT.TRAP 0x1 ;  /* 0x000000040000795c */ /* 0x000fe20000300000 */
.L_x_15:
[C---:B------:R-:W-:Y:S01]  /*0bc0*/  LEA R4, R5.reuse, R4, 0xd ;  /* 0x0000000405047211 */ /* 0x040fe200078e68ff */
[----:B------:R-:W-:Y:S01]  /*0bd0*/  ULDC.64 UR4, c[0x0][0x198] ;  /* 0x0000660000047ab9 */ /* 0x000fe20000000a00 */
[----:B------:R-:W-:Y:S01]  /*0be0*/  R2UR UR33, R2 ;  /* 0x00000000022172ca */ /* 0x000fe200000e0000 */
[----:B------:R-:W-:Y:S01]  /*0bf0*/  UIADD3 UR4, UP0, UR4, 0x2f0, URZ ;  /* 0x000002f004047890 */ /* 0x000fe2000ff1e03f */
[----:B------:R-:W-:Y:S01]  /*0c00*/  R2UR UR32, R4 ;  /* 0x00000000042072ca */ /* 0x000fe200000e0000 */
[----:B------:R-:W-:Y:S01]  /*0c10*/  UMOV UR6, 0x0 ;  /* 0x0000000000067882 */ /* 0x000fe20000000000 */
[----:B------:R-:W-:Y:S01]  /*0c20*/  UMOV UR7, 0x10000000 ;  /* 0x1000000000077882 */ /* 0x000fe20000000000 */
[----:B------:R-:W-:Y:S01]  /*0c30*/  UIADD3.X UR5, URZ, UR5, URZ, UP0, !UPT ;  /* 0x000000053f057290 */ /* 0x000fe200087fe43f */
[----:B------:R-:W-:Y:S01]  /*0c40*/  VIADD R5, R5, 0x1 ;  /* 0x0000000105057836 */ /* 0x000fe20000000000 */
[----:B------:R-:W-:Y:S01]  /*0c50*/  UMOV UR34, URZ ;  /* 0x0000003f00227c82 */ /* 0x000fe20008000000 */
[----:B------:R-:W-:-:S05]  /*0c60*/  UMOV UR35, URZ ;  /* 0x0000003f00237c82 */ /* 0x000fca0008000000 */
[----:B------:R-:W-:Y:S02]  /*0c70*/  UIADD3 UR33, UR33, 0xa000, URZ ;  /* 0x0000a00021217890 */ /* 0x000fe4000fffe03f */
[----:B------:R-:W-:-:S09]  /*0c80*/  UIADD3 UR32, UR32, 0x2000, URZ ;  /* 0x0000200020207890 */ /* 0x000fd2000fffe03f */
[----:B------:R3:W-:Y:S02]  /*0c90*/  UTMALDG.4D [UR32], [UR4], desc[UR6] ;  /* 0x00000620040075b4 */ /* 0x0007e40008019000 */
[----:B---3--:R-:W-:Y:S01]  /*0ca0*/  NOP ;  /* 0x0000000000007918 */ /* 0x008fe20000000000 */
.L_x_11:
[----:B------:R-:W-:Y:S01]  /*0cb0*/  ISETP.GE.AND P1, PT, R13, 0x41, PT ;  /* 0x000000410d00780c */ /* 0x000fe20003f26270 */
[----:B------:R-:W-:-:S12]  /*0cc0*/  IMAD.MOV.U32 R4, RZ, RZ, 0x1 ;  /* 0x00000001ff047424 */ /* 0x000fd800078e00ff */
[----:B------:R-:W-:Y:S05]  /*0cd0*/  @!P1 BRA `(.L_x_16) ;  /* 0x0000000400149947 */ /* 0x000fea0003800000 */
[----:B-12---:R-:W1:Y:S01]  /*0ce0*/  S2R R3, SR_CgaCtaId ;  /* 0x0000000000037919 */ /* 0x006e620000008800 */
[----:B------:R-:W-:Y:S02]  /*0cf0*/  MOV R2, 0x400 ;  /* 0x0000040000027802 */ /* 0x000fe40000000f00 */
[----:B------:R-:W-:Y:S02]  /*0d00*/  MOV R4, 0x1 ;  /* 0x0000000100047802 */ /* 0x000fe40000000f00 */
[----:B------:R-:W-:Y:S02]  /*0d10*/  ISETP.NE.AND P2, PT, R0, RZ, PT ;  /* 0x000000ff0000720c */ /* 0x000fe40003f45270 */
[----:B------:R-:W-:Y:S02]  /*0d20*/  SHF.L.U32 R4, R4, 0x1f, RZ ;  /* 0x0000001f04047819 */ /* 0x000fe400000006ff */
[----:B-1----:R-:W-:-:S05]  /*0d30*/  LEA R2, R3, R2, 0x18 ;  /* 0x0000000203027211 */ /* 0x002fca00078ec0ff */
[----:B------:R-:W-:-:S04]  /*0d40*/  IMAD R3, R5, 0x8, R2 ;  /* 0x0000000805037824 */ /* 0x000fc800078e0202 */
[----:B------:R-:W1:Y:S02]  /*0d50*/  SYNCS.PHASECHK.TRANS64.TRYWAIT P1, [R3+URZ+0xa020], R4 ;  /* 0x00a02004030075a7 */ /* 0x000e64000802017f */
[----:B-1----:R-:W-:Y:S05]  /*0d60*/  @!P1 BRA `(.L_x_17) ;  /* 0x0000006c00d89947 */ /* 0x002fea0003800000 */
.L_x_75:
[----:B------:R-:W-:Y:S05]  /*0d70*/  @P2 BRA `(.L_x_18) ;  /* 0x0000000000142947 */ /* 0x000fea0003800000 */
[----:B------:R-:W-:Y:S01]  /*0d80*/  ISETP.NE.AND P1, PT, R12, RZ, PT ;  /* 0x000000ff0c00720c */ /* 0x000fe20003f25270 */
[----:B-1----:R-:W-:-:S04]  /*0d90*/  IMAD.MOV.U32 R4, RZ, RZ, 0x2000 ;  /* 0x00002000ff047424 */ /* 0x002fc800078e00ff */
[----:B------:R2:W-:Y:S08]  /*0da0*/  SYNCS.ARRIVE.TRANS64 RZ, [R3+URZ+0xa000], R4 ;  /* 0x00a0000403ff79a7 */ /* 0x0005f0000800003f */
[----:B------:R-:W-:Y:S05]  /*0db0*/  @!P1 BRA `(.L_x_18) ;  /* 0x0000000000049947 */ /* 0x000fea0003800000 */
[----:B------:R-:W-:Y:S01]  /*0dc0*/  BPT.TRAP 0x1 ;  /* 0x000000040000795c */ /* 0x000fe20000300000 */
.L_x_18:
[----:B------:R-:W3:Y:S01]  /*0dd0*/  S2R R11, SR_CgaCtaId ;  /* 0x00000000000b7919 */ /* 0x000ee20000008800 */
[C---:B------:R-:W-:Y:S01]  /*0de0*/  LEA R2, R5.reuse, R2, 0xd ;  /* 0x0000000205027211 */ /* 0x040fe200078e68ff */
[----:B------:R-:W-:Y:S01]  /*0df0*/  VIADD R5, R5, 0x1 ;  /* 0x0000000105057836 */ /* 0x000fe20000000000 */
[----:B------:R-:W-:Y:S01]  /*0e00*/  R2UR UR35, R8 ;  /* 0x00000000082372ca */ /* 0x000fe200000e0000 */
[----:B------:R-:W-:Y:S01]  /*0e10*/  ULDC.64 UR4, c[0x0][0x198] ;  /* 0x0000660000047ab9 */ /* 0x000fe20000000a00 */
[----:B------:R-:W-:Y:S01]  /*0e20*/  R2UR UR33, R3 ;  /* 0x00000000032172ca */ /* 0x000fe200000e0000 */
[----:B------:R-:W-:Y:S01]  /*0e30*/  UIADD3 UR4, UP0, UR4, 0x1f0, URZ ;  /* 0x000001f004047890 */ /* 0x000fe2000ff1e03f */
[----:B------:R-:W-:Y:S01]  /*0e40*/  R2UR UR32, R2 ;  /* 0x00000000022072ca */ /* 0x000fe200000e0000 */
[----:B------:R-:W-:Y:S01]  /*0e50*/  UMOV UR6, 0x0 ;  /* 0x0000000000067882 */ /* 0x000fe20000000000 */
[----:B------:R-:W-:Y:S01]  /*0e60*/  MOV R2, 0x400 ;  /* 0x0000040000027802 */ /* 0x000fe20000000f00 */
[----:B------:R-:W-:Y:S01]  /*0e70*/  UIADD3.X UR5, URZ, UR5, URZ, UP0, !UPT ;  /* 0x000000053f057290 */ /* 0x000fe200087fe43f */
[C---:B------:R-:W-:Y:S01]  /*0e80*/  ISETP.NE.AND P2, PT, R5.reuse, 0x4, PT ;  /* 0x000000040500780c */ /* 0x040fe20003f45270 */
[----:B------:R-:W-:Y:S01]  /*0e90*/  UMOV UR7, 0x10000000 ;  /* 0x1000000000077882 */ /* 0x000fe20000000000 */
[C---:B------:R-:W-:Y:S01]  /*0ea0*/  ISETP.NE.AND P1, PT, R5.reuse, 0x4, PT ;  /* 0x000000040500780c */ /* 0x040fe20003f25270 */
[----:B------:R-:W-:Y:S01]  /*0eb0*/  UMOV UR34, URZ ;  /* 0x0000003f00227c82 */ /* 0x000fe20008000000 */
[----:B------:R-:W-:Y:S01]  /*0ec0*/  SEL R5, R5, RZ, P2 ;  /* 0x000000ff05057207 */ /* 0x000fe20001000000 */
[----:B------:R-:W-:Y:S01]  /*0ed0*/  USHF.L.U32 UR35, UR35, 0x6, URZ ;  /* 0x0000000623237899 */ /* 0x000fe2000800063f */
[----:B-12---:R-:W-:Y:S01]  /*0ee0*/  SEL R4, RZ, 0x1, !P1 ;  /* 0x00000001ff047807 */ /* 0x006fe20004800000 */
[----:B------:R-:W-:Y:S01]  /*0ef0*/  UIADD3 UR33, UR33, 0xa000, URZ ;  /* 0x0000a00021217890 */ /* 0x000fe2000fffe03f */
[----:B------:R-:W-:Y:S01]  /*0f00*/  ISETP.NE.AND P2, PT, R0, RZ, PT ;  /* 0x000000ff0000720c */ /* 0x000fe20003f45270 */
[----:B------:R-:W-:-:S09]  /*0f10*/  UIADD3 UR32, UR32, 0x2000, URZ ;  /* 0x0000200020207890 */ /* 0x000fd2000fffe03f */
[----:B------:R1:W-:Y:S01]  /*0f20*/  UTMALDG.4D [UR32], [UR4], desc[UR6] ;  /* 0x00000620040075b4 */ /* 0x0003e20008019000 */
[----:B---3--:R-:W-:Y:S02]  /*0f30*/  LEA R10, R11, R2, 0x18 ;  /* 0x000000020b0a7211 */ /* 0x008fe400078ec0ff */
[----:B------:R-:W-:-:S03]  /*0f40*/  SHF.L.U32 R2, R4, 0x1f, RZ ;  /* 0x0000001f04027819 */ /* 0x000fc600000006ff */
[----:B------:R-:W-:-:S04]  /*0f50*/  IMAD R3, R5, 0x8, R10 ;  /* 0x0000000805037824 */ /* 0x000fc800078e020a */
[----:B------:R-:W2:Y:S02]  /*0f60*/  SYNCS.PHASECHK.TRANS64.TRYWAIT P1, [R3+URZ+0xa020], R2 ;  /* 0x00a02002030075a7 */ /* 0x000ea4000802017f */
[----:B-12---:R-:W-:Y:S05]  /*0f70*/  @!P1 BRA `(.L_x_19) ;  /* 0x0000006c00689947 */ /* 0x006fea0003800000 */
.L_x_76:
[----:B------:R-:W-:Y:S05]  /*0f80*/  @P2 BRA `(.L_x_20) ;  /* 0x0000000000142947 */ /* 0x000fea0003800000 */
[----:B------:R-:W-:Y:S02]  /*0f90*/  ISETP.NE.AND P1, PT, R12, RZ, PT ;  /* 0x000000ff0c00720c */ /* 0x000fe40003f25270 */
[----:B-1----:R-:W-:-:S04]  /*0fa0*/  MOV R2, 0x2000 ;  /* 0x0000200000027802 */ /* 0x002fc80000000f00 */
[----:B------:R2:W-:Y:S07]  /*0fb0*/  SYNCS.ARRIVE.TRANS64 RZ, [R3+URZ+0xa000], R2 ;  /* 0x00a0000203ff79a7 */ /* 0x0005ee000800003f */
[----:B------:R-:W-:Y:S05]  /*0fc0*/  @!P1 BRA `(.L_x_20) ;  /* 0x0000000000049947 */ /* 0x000fea0003800000 */
[----:B------:R-:W-:Y:S01]  /*0fd0*/  BPT.TRAP 0x1 ;  /* 0x000000040000795c */ /* 0x000fe20000300000 */
.L_x_20:
[----:B------:R-:W-:Y:S01]  /*0fe0*/  IMAD R10, R5, 0x2000, R10 ;  /* 0x00002000050a7824 */ /* 0x000fe200078e020a */
[----:B------:R-:W-:Y:S01]  /*0ff0*/  R2UR UR35, R8 ;  /* 0x00000000082372ca */ /* 0x000fe200000e0000 */
        /* <DEDUP_REMOVED lines=9> */
[----:B------:R-:W-:-:S03]  /*1090*/  IADD3 R8, R8, 0x1, RZ ;  /* 0x0000000108087810 */ /* 0x000fc60007ffe0ff */
[----:B------:R-:W-:Y:S01]  /*10a0*/  USHF.L.U32 UR35, UR35, 0x6, URZ ;  /* 0x0000000623237899 */ /* 0x000fe2000800063f */
[C---:B------:R-:W-:Y:S01]  /*10b0*/  ISETP.NE.AND P1, PT, R5.reuse, 0x4, PT ;  /* 0x000000040500780c */ /* 0x040fe20003f25270 */
[----:B------:R-:W-:Y:S02]  /*10c0*/  UIADD3 UR33, UR33, 0xa000, URZ ;  /* 0x0000a00021217890 */ /* 0x000fe4000fffe03f */
[----:B------:R-:W-:Y:S01]  /*10d0*/  UIADD3 UR32, UR32, 0x2000, URZ ;  /* 0x0000200020207890 */ /* 0x000fe2000fffe03f */
[----:B-12---:R-:W-:Y:S02]  /*10e0*/  SEL R3, RZ, 0x1, P1 ;  /* 0x00000001ff037807 */ /* 0x006fe40000800000 */
[----:B------:R-:W-:Y:S02]  /*10f0*/  SEL R5, R5, RZ, P1 ;  /* 0x000000ff05057207 */ /* 0x000fe40000800000 */
[----:B------:R-:W-:-:S04]  /*1100*/  LOP3.LUT R4, R4, R3, RZ, 0x3c, !PT ;  /* 0x0000000304047212 */ /* 0x000fc800078e3cff */
[----:B------:R3:W-:Y:S02]  /*1110*/  UTMALDG.4D [UR32], [UR4], desc[UR6] ;  /* 0x00000620040075b4 */ /* 0x0007e40008019000 */
[----:B---3--:R-:W-:Y:S01]  /*1120*/  NOP ;  /* 0x0000000000007918 */ /* 0x008fe20000000000 */
.L_x_16:
[----:B------:R-:W-:-:S07]  /*1130*/  VIADD R7, R7, 0xfffffffc ;  /* 0xfffffffc07077836 */ /* 0x000fce0000000000 */
.L_x_10:
[----:B------:R-:W-:Y:S05]  /*1140*/  BSYNC B0 ;  /* 0x0000000000007941 */ /* 0x000fea0003800000 */
.L_x_9:
[----:B-12---:R-:W1:Y:S01]  /*1150*/  S2R R3, SR_CgaCtaId ;  /* 0x0000000000037919 */ /* 0x006e620000008800 */
[----:B------:R-:W-:Y:S02]  /*1160*/  MOV R2, 0x400 ;  /* 0x0000040000027802 */ /* 0x000fe40000000f00 */
[----:B------:R-:W-:Y:S02]  /*1170*/  SHF.L.U32 R57, RZ, 0x1f, RZ ;  /* 0x0000001fff397819 */ /* 0x000fe400000006ff */
[----:B-1----:R-:W-:-:S04]  /*1180*/  LEA R2, R3, R2, 0x18 ;  /* 0x0000000203027211 */ /* 0x002fc800078ec0ff */
[----:B------:R-:W1:Y:S02]  /*1190*/  SYNCS.PHASECHK.TRANS64.TRYWAIT P1, [R2+URZ+0xa040], R57 ;  /* 0x00a04039020075a7 */ /* 0x000e64000802017f */
[----:B-1----:R-:W-:Y:S05]  /*11a0*/  @!P1 BRA `(.L_x_21) ;  /* 0x0000006800f09947 */ /* 0x002fea0003800000 */
.L_x_77:
[----:B------:R-:W2:Y:S01]  /*11b0*/  SYNCS.PHASECHK.TRANS64.TRYWAIT P1, [R2+URZ+0xa000], R57 ;  /* 0x00a00039020075a7 */ /* 0x000ea2000802017f */
[----:B------:R-:W-:-:S04]  /*11c0*/  SHF.R.S32.HI R3, RZ, 0x1f, R0 ;  /* 0x0000001fff037819 */ /* 0x000fc80000011400 */
[----:B------:R-:W-:-:S04]  /*11d0*/  LEA.HI R3, R3, R0, RZ, 0x2 ;  /* 0x0000000003037211 */ /* 0x000fc800078f10ff */
[----:B------:R-:W-:-:S05]  /*11e0*/  LOP3.LUT R3, R3, 0x7ffffffc, RZ, 0xc0, !PT ;  /* 0x7ffffffc03037812 */ /* 0x000fca00078ec0ff */
[----:B------:R-:W-:Y:S01]  /*11f0*/  IMAD.IADD R10, R0, 0x1, -R3 ;  /* 0x00000001000a7824 */ /* 0x000fe200078e0a03 */
[----:B------:R-:W-:-:S03]  /*1200*/  MOV R3, RZ ;  /* 0x000000ff00037202 */ /* 0x000fc60000000f00 */
[----:B------:R-:W-:Y:S01]  /*1210*/  IMAD.SHL.U32 R10, R10, 0x2, RZ ;  /* 0x000000020a0a7824 */ /* 0x000fe200078e00ff */
[----:B--2---:R-:W-:Y:S06]  /*1220*/  @!P1 BRA `(.L_x_22) ;  /* 0x0000006800e49947 */ /* 0x004fec0003800000 */
.L_x_78:
[----:B------:R-:W-:Y:S05]  /*1230*/  WARPSYNC.ALL ;  /* 0x0000000000007948 */ /* 0x000fea0003800000 */
[C---:B------:R-:W-:Y:S01]  /*1240*/  R2UR UR14, R2.reuse ;  /* 0x00000000020e72ca */ /* 0x040fe200000e0000 */
[----:B------:R-:W-:Y:S01]  /*1250*/  WARPGROUP.ARRIVE ;  /* 0x00000000000079c5 */ /* 0x000fe20000000000 */
[----:B------:R-:W-:Y:S01]  /*1260*/  R2UR UR4, R2 ;  /* 0x00000000020472ca */ /* 0x000fe200000e0000 */
[----:B------:R-:W-:Y:S01]  /*1270*/  UMOV UR25, 0x40000040 ;  /* 0x4000004000197882 */ /* 0x000fe20000000000 */
[----:B------:R-:W-:Y:S01]  /*1280*/  UMOV UR27, 0x40000040 ;  /* 0x40000040001b7882 */ /* 0x000fe20000000000 */
[----:B------:R-:W-:Y:S01]  /*1290*/  UMOV UR5, 0x40000040 ;  /* 0x4000004000057882 */ /* 0x000fe20000000000 */
[----:B------:R-:W-:Y:S01]  /*12a0*/  UMOV UR7, 0x40000040 ;  /* 0x4000004000077882 */ /* 0x000fe20000000000 */
[----:B------:R-:W-:Y:S01]  /*12b0*/  UMOV UR17, 0x40000040 ;  /* 0x4000004000117882 */ /* 0x000fe20000000000 */
[----:B------:R-:W-:Y:S01]  /*12c0*/  UMOV UR19, 0x40000040 ;  /* 0x4000004000137882 */ /* 0x000fe20000000000 */
[----:B------:R-:W-:Y:S01]  /*12d0*/  UMOV UR21, 0x40000040 ;  /* 0x4000004000157882 */ /* 0x000fe20000000000 */
[----:B------:R-:W-:Y:S01]  /*12e0*/  UMOV UR23, 0x40000040 ;  /* 0x4000004000177882 */ /* 0x000fe20000000000 */
[C---:B------:R-:W-:Y:S01]  /*12f0*/  VIADD R12, R10.reuse, 0x1 ;  /* 0x000000010a0c7836 */ /* 0x040fe20000000000 */
[C---:B------:R-:W-:Y:S01]  /*1300*/  IADD3 R14, R10.reuse, 0x8, RZ ;  /* 0x000000080a0e7810 */ /* 0x040fe20007ffe0ff */
[----:B------:R-:W-:Y:S01]  /*1310*/  UIADD3 UR14, UR14, 0x2000, URZ ;  /* 0x000020000e0e7890 */ /* 0x000fe2000fffe03f */
[-C--:B------:R-:W-:Y:S01]  /*1320*/  ISETP.GE.AND P2, PT, R10, R13.reuse, PT ;  /* 0x0000000d0a00720c */ /* 0x080fe20003f46270 */
[----:B------:R-:W-:Y:S01]  /*1330*/  USHF.R.U32.HI UR4, URZ, 0x4, UR4 ;  /* 0x000000043f047899 */ /* 0x000fe20008011604 */
[-C--:B------:R-:W-:Y:S01]  /*1340*/  ISETP.GE.AND P3, PT, R12, R13.reuse, PT ;  /* 0x0000000d0c00720c */ /* 0x080fe20003f66270 */
[----:B------:R-:W-:Y:S01]  /*1350*/  USHF.R.U32.HI UR14, URZ, 0x4, UR14 ;  /* 0x000000043f0e7899 */ /* 0x000fe2000801160e */
[-C--:B------:R-:W-:Y:S01]  /*1360*/  ISETP.GE.AND P4, PT, R14, R13.reuse, PT ;  /* 0x0000000d0e00720c */ /* 0x080fe20003f86270 */
[----:B------:R-:W-:Y:S01]  /*1370*/  ULOP3.LUT UR4, UR4, 0x3fff, URZ, 0xc0, !UPT ;  /* 0x00003fff04047892 */ /* 0x000fe2000f8ec03f */
[C---:B------:R-:W-:Y:S01]  /*1380*/  VIADD R12, R10.reuse, 0x10 ;  /* 0x000000100a0c7836 */ /* 0x040fe20000000000 */
[----:B------:R-:W-:Y:S01]  /*1390*/  ULOP3.LUT UR14, UR14, 0x3fff, URZ, 0xc0, !UPT ;  /* 0x00003fff0e0e7892 */ /* 0x000fe2000f8ec03f */
[C---:B------:R-:W-:Y:S01]  /*13a0*/  IADD3 R14, R10.reuse, 0x11, RZ ;  /* 0x000000110a0e7810 */ /* 0x040fe20007ffe0ff */
[----:B------:R-:W-:Y:S01]  /*13b0*/  ULOP3.LUT UR8, UR4, 0x10000, URZ, 0xfc, !UPT ;  /* 0x0001000004087892 */ /* 0x000fe2000f8efc3f */
[----:B------:R-:W-:Y:S01]  /*13c0*/  VIADD R18, R10, 0x9 ;  /* 0x000000090a127836 */ /* 0x000fe20000000000 */
[----:B------:R-:W-:Y:S01]  /*13d0*/  ULOP3.LUT UR28, UR14, 0x10000, URZ, 0xfc, !UPT ;  /* 0x000100000e1c7892 */ /* 0x000fe2000f8efc3f */
[-C--:B------:R-:W-:Y:S01]  /*13e0*/  ISETP.GE.AND P6, PT, R12, R13.reuse, PT ;  /* 0x0000000d0c00720c */ /* 0x080fe20003fc6270 */
[----:B------:R-:W-:Y:S01]  /*13f0*/  UIADD3 UR4, UR8, 0x2, URZ ;  /* 0x0000000208047890 */ /* 0x000fe2000fffe03f */
[-C--:B------:R-:W-:Y:S01]  /*1400*/  ISETP.GE.AND P1, PT, R14, R13.reuse, PT ;  /* 0x0000000d0e00720c */ /* 0x080fe20003f26270 */
[----:B------:R-:W-:Y:S01]  /*1410*/  UIADD3 UR6, UR28, 0x2, URZ ;  /* 0x000000021c067890 */ /* 0x000fe2000fffe03f */
[C---:B------:R-:W-:Y:S01]  /*1420*/  VIADD R12, R10.reuse, 0x18 ;  /* 0x000000180a0c7836 */ /* 0x040fe20000000000 */
[----:B------:R-:W-:Y:S01]  /*1430*/  UMOV UR24, UR8 ;  /* 0x0000000800187c82 */ /* 0x000fe20008000000 */
[----:B------:R-:W-:Y:S01]  /*1440*/  UMOV UR26, UR28 ;  /* 0x0000001c001a7c82 */ /* 0x000fe20008000000 */
[----:B------:R-:W-:Y:S01]  /*1450*/  UIADD3 UR16, UR8, 0x4, URZ ;  /* 0x0000000408107890 */ /* 0x000fe2000fffe03f */
[----:B------:R-:W-:Y:S01]  /*1460*/  HGMMA.64x64x16.F32.BF16 R24, gdesc[UR24], RZ, !UPT, gsb0 ;  /* 0x00e00000181879f0 */ /* 0x000fe2000c0018ff */
[----:B------:R-:W-:Y:S01]  /*1470*/  UIADD3 UR18, UR28, 0x4, URZ ;  /* 0x000000041c127890 */ /* 0x000fe2000fffe03f */
[----:B------:R-:W-:Y:S01]  /*1480*/  IADD3 R14, R10, 0x20, RZ ;  /* 0x000000200a0e7810 */ /* 0x000fe20007ffe0ff */
[----:B------:R-:W-:Y:S01]  /*1490*/  UIADD3 UR20, UR8, 0x6, URZ ;  /* 0x0000000608147890 */ /* 0x000fe2000fffe03f */
[----:B------:R-:W-:Y:S01]  /*14a0*/  ISETP.GE.AND P5, PT, R18, R13, PT ;  /* 0x0000000d1200720c */ /* 0x000fe20003fa6270 */
[----:B------:R-:W-:Y:S01]  /*14b0*/  UIADD3 UR22, UR28, 0x6, URZ ;  /* 0x000000061c167890 */ /* 0x000fe2000fffe03f */
[----:B------:R-:W-:-:S02]  /*14c0*/  WARPGROUP.DEPBAR.LE gsb0, 0x0 ;  /* 0x00008000000079c5 */ /* 0x000fc40000010000 */
[----:B------:R-:W-:-:S06]  /*14d0*/  WARPGROUP.ARRIVE ;  /* 0x00000000000079c5 */ /* 0x000fcc0000000000 */
[----:B------:R-:W-:Y:S01]  /*14e0*/  HGMMA.64x64x16.F32.BF16 R24, gdesc[UR4], R24, gsb0 ;  /* 0x00e00000041879f0 */ /* 0x000fe20008001818 */
[----:B------:R-:W-:Y:S02]  /*14f0*/  ULDC UR6, c[0x0][0x604] ;  /* 0x0001810000067ab9 */ /* 0x000fe40000000800 */
[----:B------:R-:W-:Y:S02]  /*1500*/  WARPGROUP.DEPBAR.LE gsb0, 0x0 ;  /* 0x00008000000079c5 */ /* 0x000fe40000010000 */
[----:B------:R-:W-:-:S06]  /*1510*/  WARPGROUP.ARRIVE ;  /* 0x00000000000079c5 */ /* 0x000fcc0000000000 */
[----:B------:R-:W-:Y:S03]  /*1520*/  HGMMA.64x64x16.F32.BF16 R24, gdesc[UR16], R24, gsb0 ;  /* 0x00e00000101879f0 */ /* 0x000fe60008001818 */
[----:B------:R-:W-:Y:S02]  /*1530*/  WARPGROUP.DEPBAR.LE gsb0, 0x0 ;  /* 0x00008000000079c5 */ /* 0x000fe40000010000 */
[----:B------:R-:W-:-:S06]  /*1540*/  WARPGROUP.ARRIVE ;  /* 0x00000000000079c5 */ /* 0x000fcc0000000000 */
[----:B------:R-:W-:Y:S03]  /*1550*/  HGMMA.64x64x16.F32.BF16 R24, gdesc[UR20], R24, gsb0 ;  /* 0x00e00000141879f0 */ /* 0x000fe60008001818 */
[----:B------:R-:W-:Y:S02]  /*1560*/  WARPGROUP.DEPBAR.LE gsb0, 0x0 ;  /* 0x00008000000079c5 */ /* 0x000fe40000010000 */
[----:B------:R-:W-:Y:S02]  /*1570*/  FSEL R24, R24, -INF , !P2 ;  /* 0xff80000018187808 */ /* 0x000fe40005000000 */
[----:B------:R-:W-:Y:S02]  /*1580*/  FSEL R25, R25, -INF , !P3 ;  /* 0xff80000019197808 */ /* 0x000fe40005800000 */
[----:B------:R-:W-:Y:S02]  /*1590*/  FSEL R28, R28, -INF , !P4 ;  /* 0xff8000001c1c7808 */ /* 0x000fe40006000000 */
[----:B------:R-:W-:-:S02]  /*15a0*/  FMNMX R15, R24, R25, !PT ;  /* 0x00000019180f7209 */ /* 0x000fc40007800000 */
[----:B------:R-:W-:Y:S02]  /*15b0*/  FSEL R30, R30, -INF , !P4 ;  /* 0xff8000001e1e7808 */ /* 0x000fe40006000000 */
[----:B------:R-:W-:Y:S02]  /*15c0*/  FSEL R26, R26, -INF , !P2 ;  /* 0xff8000001a1a7808 */ /* 0x000fe40005000000 */
[-C--:B------:R-:W-:Y:S02]  /*15d0*/  ISETP.GE.AND P4, PT, R14, R13.reuse, PT ;  /* 0x0000000d0e00720c */ /* 0x080fe40003f86270 */
[----:B------:R-:W-:Y:S01]  /*15e0*/  ISETP.GE.AND P2, PT, R12, R13, PT ;  /* 0x0000000d0c00720c */ /* 0x000fe20003f46270 */
[----:B------:R-:W-:Y:S01]  /*15f0*/  VIADD R12, R10, 0x19 ;  /* 0x000000190a0c7836 */ /* 0x000fe20000000000 */
[----:B------:R-:W-:Y:S02]  /*1600*/  FSEL R11, R29, -INF , !P5 ;  /* 0xff8000001d0b7808 */ /* 0x000fe40006800000 */
[----:B------:R-:W-:-:S02]  /*1610*/  FMNMX R14, R28, R15, !PT ;  /* 0x0000000f1c0e7209 */ /* 0x000fc40007800000 */
[----:B------:R-:W-:Y:S02]  /*1620*/  FSEL R32, R32, -INF , !P6 ;  /* 0xff80000020207808 */ /* 0x000fe40007000000 */
[----:B------:R-:W-:Y:S01]  /*1630*/  FMNMX R15, R11, R14, !PT ;  /* 0x0000000e0b0f7209 */ /* 0x000fe20007800000 */
[----:B------:R-:W-:Y:S01]  /*1640*/  VIADD R14, R10, 0x30 ;  /* 0x000000300a0e7836 */ /* 0x000fe20000000000 */
[----:B------:R-:W-:Y:S02]  /*1650*/  FSEL R27, R27, -INF , !P3 ;  /* 0xff8000001b1b7808 */ /* 0x000fe40005800000 */
[----:B------:R-:W-:Y:S01]  /*1660*/  ISETP.GE.AND P3, PT, R12, R13, PT ;  /* 0x0000000d0c00720c */ /* 0x000fe20003f66270 */
[----:B------:R-:W-:Y:S01]  /*1670*/  VIADD R12, R10, 0x21 ;  /* 0x000000210a0c7836 */ /* 0x000fe20000000000 */
[----:B------:R-:W-:Y:S02]  /*1680*/  FSEL R33, R33, -INF , !P1 ;  /* 0xff80000021217808 */ /* 0x000fe40004800000 */
[----:B------:R-:W-:-:S02]  /*1690*/  FMNMX R18, R32, R15, !PT ;  /* 0x0000000f20127209 */ /* 0x000fc40007800000 */
[----:B------:R-:W-:Y:S02]  /*16a0*/  FSEL R31, R31, -INF , !P5 ;  /* 0xff8000001f1f7808 */ /* 0x000fe40006800000 */
[----:B------:R-:W-:Y:S01]  /*16b0*/  ISETP.GE.AND P5, PT, R12, R13, PT ;  /* 0x0000000d0c00720c */ /* 0x000fe20003fa6270 */
[----:B------:R-:W-:Y:S01]  /*16c0*/  VIADD R12, R10, 0x28 ;  /* 0x000000280a0c7836 */ /* 0x000fe20000000000 */
[----:B------:R-:W-:Y:S02]  /*16d0*/  FSEL R36, R36, -INF , !P2 ;  /* 0xff80000024247808 */ /* 0x000fe40005000000 */
[----:B------:R-:W-:Y:S02]  /*16e0*/  FMNMX R15, R33, R18, !PT ;  /* 0x00000012210f7209 */ /* 0x000fe40007800000 */
[----:B------:R-:W-:Y:S02]  /*16f0*/  FSEL R37, R37, -INF , !P3 ;  /* 0xff80000025257808 */ /* 0x000fe40005800000 */
[----:B------:R-:W-:-:S02]  /*1700*/  FMNMX R18, R36, R15, !PT ;  /* 0x0000000f24127209 */ /* 0x000fc40007800000 */
[----:B------:R-:W-:Y:S02]  /*1710*/  FSEL R34, R34, -INF , !P6 ;  /* 0xff80000022227808 */ /* 0x000fe40007000000 */
[----:B------:R-:W-:Y:S02]  /*1720*/  ISETP.GE.AND P6, PT, R12, R13, PT ;  /* 0x0000000d0c00720c */ /* 0x000fe40003fc6270 */
[----:B------:R-:W-:Y:S02]  /*1730*/  IADD3 R12, R10, 0x29, RZ ;  /* 0x000000290a0c7810 */ /* 0x000fe40007ffe0ff */
[----:B------:R-:W-:Y:S02]  /*1740*/  FSEL R40, R40, -INF , !P4 ;  /* 0xff80000028287808 */ /* 0x000fe40006000000 */
[----:B------:R-:W-:Y:S02]  /*1750*/  FMNMX R19, R37, R18, !PT ;  /* 0x0000001225137209 */ /* 0x000fe40007800000 */
[----:B------:R-:W-:-:S02]  /*1760*/  FSEL R29, R35, -INF , !P1 ;  /* 0xff800000231d7808 */ /* 0x000fc40004800000 */
[----:B------:R-:W-:Y:S02]  /*1770*/  ISETP.GE.AND P1, PT, R12, R13, PT ;  /* 0x0000000d0c00720c */ /* 0x000fe40003f26270 */
[----:B------:R-:W-:Y:S02]  /*1780*/  FMNMX R15, R26, R27, !PT ;  /* 0x0000001b1a0f7209 */ /* 0x000fe40007800000 */
[----:B------:R-:W-:Y:S02]  /*1790*/  FSEL R12, R38, -INF , !P2 ;  /* 0xff800000260c7808 */ /* 0x000fe40005000000 */
[----:B------:R-:W-:Y:S02]  /*17a0*/  FSEL R41, R41, -INF , !P5 ;  /* 0xff80000029297808 */ /* 0x000fe40006800000 */
[----:B------:R-:W-:Y:S02]  /*17b0*/  FMNMX R20, R40, R19, !PT ;  /* 0x0000001328147209 */ /* 0x000fe40007800000 */
[----:B------:R-:W-:Y:S01]  /*17c0*/  ISETP.GE.AND P2, PT, R14, R13, PT ;  /* 0x0000000d0e00720c */ /* 0x000fe20003f46270 */
[----:B------:R-:W-:Y:S01]  /*17d0*/  VIADD R14, R10, 0x31 ;  /* 0x000000310a0e7836 */ /* 0x000fe20000000000 */
[----:B------:R-:W-:-:S02]  /*17e0*/  FSEL R35, R42, -INF , !P4 ;  /* 0xff8000002a237808 */ /* 0x000fc40006000000 */
[----:B------:R-:W-:Y:S02]  /*17f0*/  FMNMX R18, R30, R15, !PT ;  /* 0x0000000f1e127209 */ /* 0x000fe40007800000 */
[----:B------:R-:W-:Y:S02]  /*1800*/  FSEL R42, R44, -INF , !P6 ;  /* 0xff8000002c2a7808 */ /* 0x000fe40007000000 */
[----:B------:R-:W-:Y:S02]  /*1810*/  FMNMX R19, R41, R20, !PT ;  /* 0x0000001429137209 */ /* 0x000fe40007800000 */
[----:B------:R-:W-:Y:S02]  /*1820*/  FSEL R23, R39, -INF , !P3 ;  /* 0xff80000027177808 */ /* 0x000fe40005800000 */
[----:B------:R-:W-:Y:S02]  /*1830*/  ISETP.GE.AND P3, PT, R14, R13, PT ;  /* 0x0000000d0e00720c */ /* 0x000fe40003f66270 */
[----:B------:R-:W-:-:S02]  /*1840*/  FMNMX R15, R31, R18, !PT ;  /* 0x000000121f0f7209 */ /* 0x000fc40007800000 */
[----:B------:R-:W-:Y:S02]  /*1850*/  IADD3 R14, R10, 0x38, RZ ;  /* 0x000000380a0e7810 */ /* 0x000fe40007ffe0ff */
[----:B------:R-:W-:Y:S02]  /*1860*/  FSEL R45, R45, -INF , !P1 ;  /* 0xff8000002d2d7808 */ /* 0x000fe40004800000 */
[----:B------:R-:W-:Y:S02]  /*1870*/  FMNMX R20, R42, R19, !PT ;  /* 0x000000132a147209 */ /* 0x000fe40007800000 */
[----:B------:R-:W-:Y:S02]  /*1880*/  FMNMX R18, R34, R15, !PT ;  /* 0x0000000f22127209 */ /* 0x000fe40007800000 */
[----:B------:R-:W-:Y:S01]  /*1890*/  ISETP.GE.AND P4, PT, R14, R13, PT ;  /* 0x0000000d0e00720c */ /* 0x000fe20003f86270 */
[----:B------:R-:W-:Y:S01]  /*18a0*/  VIADD R14, R10, 0x39 ;  /* 0x000000390a0e7836 */ /* 0x000fe20000000000 */
[----:B------:R-:W-:-:S02]  /*18b0*/  FSEL R48, R48, -INF , !P2 ;  /* 0xff80000030307808 */ /* 0x000fc40005000000 */
[----:B------:R-:W-:Y:S02]  /*18c0*/  FMNMX R19, R45, R20, !PT ;  /* 0x000000142d137209 */ /* 0x000fe40007800000 */
[----:B------:R-:W-:Y:S02]  /*18d0*/  FMNMX R15, R29, R18, !PT ;  /* 0x000000121d0f7209 */ /* 0x000fe40007800000 */
[----:B------:R-:W-:Y:S02]  /*18e0*/  FSEL R49, R49, -INF , !P3 ;  /* 0xff80000031317808 */ /* 0x000fe40005800000 */
[----:B------:R-:W-:Y:S02]  /*18f0*/  FMNMX R18, R48, R19, !PT ;  /* 0x0000001330127209 */ /* 0x000fe40007800000 */
[----:B------:R-:W-:Y:S02]  /*1900*/  FSEL R44, R43, -INF , !P5 ;  /* 0xff8000002b2c7808 */ /* 0x000fe40006800000 */
[----:B------:R-:W-:-:S02]  /*1910*/  ISETP.GE.AND P5, PT, R14, R13, PT ;  /* 0x0000000d0e00720c */ /* 0x000fc40003fa6270 */
[----:B------:R-:W-:Y:S02]  /*1920*/  FMNMX R14, R12, R15, !PT ;  /* 0x0000000f0c0e7209 */ /* 0x000fe40007800000 */
[----:B------:R-:W-:Y:S02]  /*1930*/  FSEL R52, R52, -INF , !P4 ;  /* 0xff80000034347808 */ /* 0x000fe40006000000 */
[----:B------:R-:W-:Y:S02]  /*1940*/  FMNMX R15, R49, R18, !PT ;  /* 0x00000012310f7209 */ /* 0x000fe40007800000 */
[----:B------:R-:W-:Y:S02]  /*1950*/  FSEL R43, R53, -INF , !P5 ;  /* 0xff800000352b7808 */ /* 0x000fe40006800000 */
[----:B------:R-:W-:Y:S02]  /*1960*/  FMNMX R14, R23, R14, !PT ;  /* 0x0000000e170e7209 */ /* 0x000fe40007800000 */
[----:B------:R-:W-:-:S02]  /*1970*/  FMNMX R18, R52, R15, !PT ;  /* 0x0000000f34127209 */ /* 0x000fc40007800000 */
[----:B------:R-:W-:Y:S02]  /*1980*/  FMNMX R15, R35, R14, !PT ;  /* 0x0000000e230f7209 */ /* 0x000fe40007800000 */
[----:B------:R-:W-:Y:S02]  /*1990*/  FMNMX R18, R43, R18, !PT ;  /* 0x000000122b127209 */ /* 0x000fe40007800000 */
[----:B------:R-:W-:Y:S01]  /*19a0*/  FSEL R46, R46, -INF , !P6 ;  /* 0xff8000002e2e7808 */ /* 0x000fe20007000000 */
[----:B------:R-:W3:Y:S01]  /*19b0*/  SYNCS.PHASECHK.TRANS64.TRYWAIT P6, [R2+URZ+0xa008], R57 ;  /* 0x00a00839020075a7 */ /* 0x000ee200080c017f */
[----:B------:R-:W-:Y:S01]  /*19c0*/  FMNMX R15, R44, R15, !PT ;  /* 0x0000000f2c0f7209 */ /* 0x000fe20007800000 */
[----:B------:R-:W4:Y:S01]  /*19d0*/  SHFL.BFLY PT, R19, R18, 0x1, 0x1f ;  /* 0x0c201f0012137f89 */ /* 0x000f2200000e0000 */
[----:B------:R-:W-:Y:S02]  /*19e0*/  FSEL R53, R47, -INF , !P1 ;  /* 0xff8000002f357808 */ /* 0x000fe40004800000 */
[----:B------:R-:W-:-:S02]  /*19f0*/  FMNMX R14, R46, R15, !PT ;  /* 0x0000000f2e0e7209 */ /* 0x000fc40007800000 */
[----:B------:R-:W-:Y:S02]  /*1a00*/  FSEL R56, R50, -INF , !P2 ;  /* 0xff80000032387808 */ /* 0x000fe40005000000 */
[----:B------:R-:W-:Y:S02]  /*1a10*/  FMNMX R15, R53, R14, !PT ;  /* 0x0000000e350f7209 */ /* 0x000fe40007800000 */
[----:B------:R-:W-:Y:S02]  /*1a20*/  FSEL R58, R51, -INF , !P3 ;  /* 0xff800000333a7808 */ /* 0x000fe40005800000 */
[----:B------:R-:W-:Y:S02]  /*1a30*/  FMNMX R15, R56, R15, !PT ;  /* 0x0000000f380f7209 */ /* 0x000fe40007800000 */
[----:B------:R-:W-:Y:S02]  /*1a40*/  FSEL R54, R54, -INF , !P4 ;  /* 0xff80000036367808 */ /* 0x000fe40006000000 */
[----:B------:R-:W-:-:S02]  /*1a50*/  FMNMX R15, R58, R15, !PT ;  /* 0x0000000f3a0f7209 */ /* 0x000fc40007800000 */
[----:B------:R-:W-:Y:S02]  /*1a60*/  FSEL R55, R55, -INF , !P5 ;  /* 0xff80000037377808 */ /* 0x000fe40006800000 */
[----:B------:R-:W-:-:S04]  /*1a70*/  FMNMX R14, R54, R15, !PT ;  /* 0x0000000f360e7209 */ /* 0x000fc80007800000 */
[----:B------:R-:W-:Y:S02]  /*1a80*/  FMNMX R14, R55, R14, !PT ;  /* 0x0000000e370e7209 */ /* 0x000fe40007800000 */
[----:B----4-:R-:W-:-:S03]  /*1a90*/  FMNMX R18, R18, R19, !PT ;  /* 0x0000001312127209 */ /* 0x010fc60007800000 */
[----:B------:R-:W4:Y:S04]  /*1aa0*/  SHFL.BFLY PT, R15, R14, 0x1, 0x1f ;  /* 0x0c201f000e0f7f89 */ /* 0x000f2800000e0000 */
[----:B------:R-:W5:Y:S01]  /*1ab0*/  SHFL.BFLY PT, R19, R18, 0x2, 0x1f ;  /* 0x0c401f0012137f89 */ /* 0x000f6200000e0000 */
[----:B----4-:R-:W-:Y:S02]  /*1ac0*/  FMNMX R15, R14, R15, !PT ;  /* 0x0000000f0e0f7209 */ /* 0x010fe40007800000 */
[----:B-----5:R-:W-:-:S03]  /*1ad0*/  FMNMX R19, R18, R19, !PT ;  /* 0x0000001312137209 */ /* 0x020fc60007800000 */
[----:B------:R-:W4:Y:S01]  /*1ae0*/  SHFL.BFLY PT, R20, R15, 0x2, 0x1f ;  /* 0x0c401f000f147f89 */ /* 0x000f2200000e0000 */
[----:B------:R-:W-:-:S04]  /*1af0*/  FSETP.NEU.AND P1, PT, R19, -INF , PT ;  /* 0xff8000001300780b */ /* 0x000fc80003f2d000 */
[----:B------:R-:W-:-:S05]  /*1b00*/  FSEL R21, R19, RZ, P1 ;  /* 0x000000ff13157208 */ /* 0x000fca0000800000 */
[----:B------:R-:W-:-:S04]  /*1b10*/  FMUL R59, R21, UR6 ;  /* 0x00000006153b7c20 */ /* 0x000fc80008400000 */
[--C-:B------:R-:W-:Y:S01]  /*1b20*/  FFMA R22, R24, UR6, -R59.reuse ;  /* 0x0000000618167c23 */ /* 0x100fe2000800083b */
[--C-:B------:R-:W-:Y:S01]  /*1b30*/  FFMA R25, R25, UR6, -R59.reuse ;  /* 0x0000000619197c23 */ /* 0x100fe2000800083b */
[--C-:B------:R-:W-:Y:S01]  /*1b40*/  FFMA R11, R11, UR6, -R59.reuse ;  /* 0x000000060b0b7c23 */ /* 0x100fe2000800083b */
[--C-:B------:R-:W-:Y:S01]  /*1b50*/  FFMA R39, R33, UR6, -R59.reuse ;  /* 0x0000000621277c23 */ /* 0x100fe2000800083b */
[--C-:B------:R-:W-:Y:S01]  /*1b60*/  FFMA R51, R40, UR6, -R59.reuse ;  /* 0x0000000628337c23 */ /* 0x100fe2000800083b */
[----:B------:R-:W-:Y:S01]  /*1b70*/  FSETP.GEU.AND P2, PT, R22, -126, PT ;  /* 0xc2fc00001600780b */ /* 0x000fe20003f4e000 */
[--C-:B------:R-:W-:Y:S01]  /*1b80*/  FFMA R50, R41, UR6, -R59.reuse ;  /* 0x0000000629327c23 */ /* 0x100fe2000800083b */
[----:B------:R-:W-:Y:S01]  /*1b90*/  FSETP.GEU.AND P3, PT, R25, -126, PT ;  /* 0xc2fc00001900780b */ /* 0x000fe20003f6e000 */
[--C-:B------:R-:W-:Y:S01]  /*1ba0*/  FFMA R41, R45, UR6, -R59.reuse ;  /* 0x000000062d297c23 */ /* 0x100fe2000800083b */
[----:B----4-:R-:W-:Y:S01]  /*1bb0*/  FMNMX R18, R15, R20, !PT ;  /* 0x000000140f127209 */ /* 0x010fe20007800000 */
[--C-:B------:R-:W-:Y:S01]  /*1bc0*/  FFMA R20, R28, UR6, -R59.reuse ;  /* 0x000000061c147c23 */ /* 0x100fe2000800083b */
[----:B------:R-:W-:Y:S01]  /*1bd0*/  FSETP.GEU.AND P5, PT, R11, -126, PT ;  /* 0xc2fc00000b00780b */ /* 0x000fe20003fae000 */
[--C-:B------:R-:W-:Y:S01]  /*1be0*/  FFMA R28, R32, UR6, -R59.reuse ;  /* 0x00000006201c7c23 */ /* 0x100fe2000800083b */
[----:B------:R-:W-:Y:S01]  /*1bf0*/  FSETP.NEU.AND P1, PT, R18, -INF , PT ;  /* 0xff8000001200780b */ /* 0x000fe20003f2d000 */
[--C-:B------:R-:W-:Y:S01]  /*1c00*/  FFMA R32, R52, UR6, -R59.reuse ;  /* 0x0000000634207c23 */ /* 0x100fe2000800083b */
[----:B------:R-:W-:Y:S01]  /*1c10*/  FSETP.GEU.AND P4, PT, R20, -126, PT ;  /* 0xc2fc00001400780b */ /* 0x000fe20003f8e000 */
[--C-:B------:R-:W-:Y:S01]  /*1c20*/  FFMA R40, R48, UR6, -R59.reuse ;  /* 0x0000000630287c23 */ /* 0x100fe2000800083b */
[----:B------:R-:W-:Y:S01]  /*1c30*/  FSEL R14, R18, RZ, P1 ;  /* 0x000000ff120e7208 */ /* 0x000fe20000800000 */
[----:B------:R-:W-:Y:S01]  /*1c40*/  @!P2 FMUL R22, R22, 0.5 ;  /* 0x3f0000001616a820 */ /* 0x000fe20000400000 */
[--C-:B------:R-:W-:Y:S01]  /*1c50*/  FFMA R33, R43, UR6, -R59.reuse ;  /* 0x000000062b217c23 */ /* 0x100fe2000800083b */
[----:B------:R-:W-:Y:S01]  /*1c60*/  @!P3 FMUL R25, R25, 0.5 ;  /* 0x3f0000001919b820 */ /* 0x000fe20000400000 */
[--C-:B------:R-:W-:Y:S01]  /*1c70*/  FFMA R38, R36, UR6, -R59.reuse ;  /* 0x0000000624267c23 */ /* 0x100fe2000800083b */
[----:B------:R-:W-:Y:S01]  /*1c80*/  FMUL R61, R14, UR6 ;  /* 0x000000060e3d7c20 */ /* 0x000fe20008400000 */
[----:B------:R-:W-:Y:S01]  /*1c90*/  FFMA R47, R37, UR6, -R59 ;  /* 0x00000006252f7c23 */ /* 0x000fe2000800083b */
[----:B------:R-:W4:Y:S01]  /*1ca0*/  MUFU.EX2 R22, R22 ;  /* 0x0000001600167308 */ /* 0x000f220000000800 */
[----:B------:R-:W-:Y:S01]  /*1cb0*/  @!P5 FMUL R11, R11, 0.5 ;  /* 0x3f0000000b0bd820 */ /* 0x000fe20000400000 */
[--C-:B------:R-:W-:Y:S01]  /*1cc0*/  FFMA R21, R26, UR6, -R61.reuse ;  /* 0x000000061a157c23 */ /* 0x100fe2000800083d */
[--C-:B------:R-:W-:Y:S01]  /*1cd0*/  FFMA R14, R27, UR6, -R61.reuse ;  /* 0x000000061b0e7c23 */ /* 0x100fe2000800083d */
[----:B------:R-:W-:Y:S01]  /*1ce0*/  @!P4 FMUL R20, R20, 0.5 ;  /* 0x3f0000001414c820 */ /* 0x000fe20000400000 */
[--C-:B------:R-:W-:Y:S01]  /*1cf0*/  FFMA R30, R30, UR6, -R61.reuse ;  /* 0x000000061e1e7c23 */ /* 0x100fe2000800083d */
[--C-:B------:R-:W-:Y:S01]  /*1d00*/  FFMA R24, R31, UR6, -R61.reuse ;  /* 0x000000061f187c23 */ /* 0x100fe2000800083d */
[----:B------:R-:W-:Y:S01]  /*1d10*/  FSETP.GEU.AND P1, PT, R21, -126, PT ;  /* 0xc2fc00001500780b */ /* 0x000fe20003f2e000 */
[----:B------:R-:W5:Y:S01]  /*1d20*/  MUFU.EX2 R15, R25 ;  /* 0x00000019000f7308 */ /* 0x000f620000000800 */
[----:B------:R-:W-:Y:S01]  /*1d30*/  FFMA R52, R23, UR6, -R61 ;  /* 0x0000000617347c23 */ /* 0x000fe2000800083d */
[----:B------:R-:W-:Y:S01]  /*1d40*/  FFMA R31, R49, UR6, -R59 ;  /* 0x00000006311f7c23 */ /* 0x000fe2000800083b */
[--C-:B------:R-:W-:Y:S01]  /*1d50*/  FFMA R48, R34, UR6, -R61.reuse ;  /* 0x0000000622307c23 */ /* 0x100fe2000800083d */
[--C-:B------:R-:W-:Y:S01]  /*1d60*/  FFMA R43, R35, UR6, -R61.reuse ;  /* 0x00000006232b7c23 */ /* 0x100fe2000800083d */
[----:B------:R-:W-:Y:S01]  /*1d70*/  FFMA R45, R46, UR6, -R61 ;  /* 0x000000062e2d7c23 */ /* 0x000fe2000800083d */
[----:B------:R-:W-:Y:S01]  /*1d80*/  FFMA R42, R42, UR6, -R59 ;  /* 0x000000062a2a7c23 */ /* 0x000fe2000800083b */
[--C-:B------:R-:W-:Y:S01]  /*1d90*/  FFMA R29, R29, UR6, -R61.reuse ;  /* 0x000000061d1d7c23 */ /* 0x100fe2000800083d */
[----:B------:R-:W1:Y:S01]  /*1da0*/  MUFU.EX2 R20, R20 ;  /* 0x0000001400147308 */ /* 0x000e620000000800 */
[----:B----4-:R-:W-:Y:S01]  /*1db0*/  @!P2 FMUL R22, R22, R22 ;  /* 0x000000161616a220 */ /* 0x010fe20000400000 */
[----:B------:R-:W-:Y:S01]  /*1dc0*/  FSETP.GEU.AND P2, PT, R14, -126, PT ;  /* 0xc2fc00000e00780b */ /* 0x000fe20003f4e000 */
[--C-:B------:R-:W-:Y:S01]  /*1dd0*/  FFMA R49, R12, UR6, -R61.reuse ;  /* 0x000000060c317c23 */ /* 0x100fe2000800083d */
[----:B------:R-:W-:Y:S01]  /*1de0*/  @!P1 FMUL R21, R21, 0.5 ;  /* 0x3f00000015159820 */ /* 0x000fe20000400000 */
[--C-:B------:R-:W-:Y:S01]  /*1df0*/  FFMA R44, R44, UR6, -R61.reuse ;  /* 0x000000062c2c7c23 */ /* 0x100fe2000800083d */
[--C-:B------:R-:W-:Y:S01]  /*1e00*/  FFMA R46, R53, UR6, -R61.reuse ;  /* 0x00000006352e7c23 */ /* 0x100fe2000800083d */
[--C-:B------:R-:W-:Y:S01]  /*1e10*/  FFMA R34, R56, UR6, -R61.reuse ;  /* 0x0000000638227c23 */ /* 0x100fe2000800083d */
[----:B------:R-:W4:Y:S01]  /*1e20*/  MUFU.EX2 R11, R11 ;  /* 0x0000000b000b7308 */ /* 0x000f220000000800 */
[----:B-----5:R-:W-:Y:S01]  /*1e30*/  @!P3 FMUL R15, R15, R15 ;  /* 0x0000000f0f0fb220 */ /* 0x020fe20000400000 */
[----:B------:R-:W-:Y:S01]  /*1e40*/  FSETP.GEU.AND P3, PT, R30, -126, PT ;  /* 0xc2fc00001e00780b */ /* 0x000fe20003f6e000 */
[--C-:B------:R-:W-:Y:S01]  /*1e50*/  FFMA R35, R58, UR6, -R61.reuse ;  /* 0x000000063a237c23 */ /* 0x100fe2000800083d */
[--C-:B------:R-:W-:Y:S01]  /*1e60*/  FFMA R36, R54, UR6, -R61.reuse ;  /* 0x0000000636247c23 */ /* 0x100fe2000800083d */
[----:B------:R-:W-:-:S02]  /*1e70*/  FFMA R37, R55, UR6, -R61 ;  /* 0x0000000637257c23 */ /* 0x000fc4000800083d */
[----:B------:R-:W-:Y:S01]  /*1e80*/  @!P2 FMUL R14, R14, 0.5 ;  /* 0x3f0000000e0ea820 */ /* 0x000fe20000400000 */
[----:B------:R-:W2:Y:S01]  /*1e90*/  MUFU.EX2 R21, R21 ;  /* 0x0000001500157308 */ /* 0x000ea20000000800 */
[----:B-1----:R-:W-:Y:S01]  /*1ea0*/  @!P4 FMUL R20, R20, R20 ;  /* 0x000000141414c220 */ /* 0x002fe20000400000 */
[----:B------:R-:W-:-:S05]  /*1eb0*/  FSETP.GEU.AND P4, PT, R24, -126, PT ;  /* 0xc2fc00001800780b */ /* 0x000fca0003f8e000 */
[----:B------:R-:W-:Y:S01]  /*1ec0*/  @!P3 FMUL R30, R30, 0.5 ;  /* 0x3f0000001e1eb820 */ /* 0x000fe20000400000 */
[----:B------:R-:W1:Y:S01]  /*1ed0*/  MUFU.EX2 R14, R14 ;  /* 0x0000000e000e7308 */ /* 0x000e620000000800 */
[----:B----4-:R-:W-:Y:S01]  /*1ee0*/  @!P5 FMUL R11, R11, R11 ;  /* 0x0000000b0b0bd220 */ /* 0x010fe20000400000 */
[----:B------:R-:W-:-:S05]  /*1ef0*/  FSETP.GEU.AND P5, PT, R28, -126, PT ;  /* 0xc2fc00001c00780b */ /* 0x000fca0003fae000 */
[----:B------:R-:W-:Y:S01]  /*1f00*/  @!P4 FMUL R24, R24, 0.5 ;  /* 0x3f0000001818c820 */ /* 0x000fe20000400000 */
[----:B------:R-:W4:Y:S08]  /*1f10*/  MUFU.EX2 R23, R30 ;  /* 0x0000001e00177308 */ /* 0x000f300000000800 */
[----:B------:R5:W1:Y:S02]  /*1f20*/  MUFU.EX2 R12, R24 ;  /* 0x00000018000c7308 */ /* 0x000a640000000800 */
[----:B-----5:R-:W-:-:S02]  /*1f30*/  P2R R24, PR, RZ, 0x20 ;  /* 0x00000020ff187803 */ /* 0x020fc40000000000 */
[----:B------:R-:W-:Y:S01]  /*1f40*/  FSETP.GEU.AND P5, PT, R39, -126, PT ;  /* 0xc2fc00002700780b */ /* 0x000fe20003fae000 */
[----:B--234-:R-:W-:-:S12]  /*1f50*/  @!P6 BRA `(.L_x_23) ;  /* 0x0000005c00ace947 */ /* 0x01cfd80003800000 */
.L_x_79:
[----:B------:R-:W-:Y:S01]  /*1f60*/  @!P1 FMUL R21, R21, R21 ;  /* 0x0000001515159220 */ /* 0x000fe20000400000 */
[----:B-1----:R-:W-:Y:S01]  /*1f70*/  @!P2 FMUL R14, R14, R14 ;  /* 0x0000000e0e0ea220 */ /* 0x002fe20000400000 */
[----:B------:R-:W-:Y:S01]  /*1f80*/  @!P3 FMUL R23, R23, R23 ;  /* 0x000000171717b220 */ /* 0x000fe20000400000 */
[----:B------:R-:W-:Y:S01]  /*1f90*/  @!P4 FMUL R12, R12, R12 ;  /* 0x0000000c0c0cc220 */ /* 0x000fe20000400000 */
[----:B------:R-:W-:Y:S01]  /*1fa0*/  ISETP.NE.AND P6, PT, R24, RZ, PT ;  /* 0x000000ff1800720c */ /* 0x000fe20003fc5270 */
[----:B------:R-:W-:Y:S01]  /*1fb0*/  UIADD3 UR6, UR14, 0x200, URZ ;  /* 0x000002000e067890 */ /* 0x000fe2000fffe03f */
[----:B------:R-:W-:Y:S01]  /*1fc0*/  F2FP.BF16.F32.PACK_AB R24, R15, R22 ;  /* 0x000000160f18723e */ /* 0x000fe200000010ff */
[----:B------:R-:W-:Y:S01]  /*1fd0*/  UMOV UR7, 0x40000040 ;  /* 0x4000004000077882 */ /* 0x000fe20000000000 */
[----:B------:R-:W-:Y:S01]  /*1fe0*/  F2FP.BF16.F32.PACK_AB R26, R11, R20 ;  /* 0x000000140b1a723e */ /* 0x000fe200000010ff */
[----:B------:R-:W-:Y:S01]  /*1ff0*/  @!P5 FMUL R39, R39, 0.5 ;  /* 0x3f0000002727d820 */ /* 0x000fe20000400000 */
[----:B------:R-:W-:Y:S01]  /*2000*/  F2FP.BF16.F32.PACK_AB R25, R14, R21 ;  /* 0x000000150e19723e */ /* 0x000fe200000010ff */
[----:B------:R-:W-:Y:S01]  /*2010*/  ULDC UR15, c[0x0][0x604] ;  /* 0x00018100000f7ab9 */ /* 0x000fe20000000800 */
[----:B------:R-:W-:Y:S01]  /*2020*/  F2FP.BF16.F32.PACK_AB R27, R12, R23 ;  /* 0x000000170c1b723e */ /* 0x000fe200000010ff */
[----:B------:R-:W-:Y:S01]  /*2030*/  ULDC UR29, c[0x0][0x28c] ;  /* 0x0000a300001d7ab9 */ /* 0x000fe20000000800 */
[----:B------:R-:W-:Y:S01]  /*2040*/  FSETP.GEU.AND P1, PT, R38, -126, PT ;  /* 0xc2fc00002600780b */ /* 0x000fe20003f2e000 */
[----:B------:R-:W1:Y:S01]  /*2050*/  MUFU.EX2 R39, R39 ;  /* 0x0000002700277308 */ /* 0x000e620000000800 */
[----:B--2---:R-:W-:Y:S01]  /*2060*/  WARPGROUP.ARRIVE ;  /* 0x00000000000079c5 */ /* 0x004fe20000000000 */
[----:B------:R-:W-:Y:S01]  /*2070*/  @!P6 FMUL R28, R28, 0.5 ;  /* 0x3f0000001c1ce820 */ /* 0x000fe20000400000 */
[----:B------:R-:W-:-:S02]  /*2080*/  FSETP.GEU.AND P2, PT, R47, -126, PT ;  /* 0xc2fc00002f00780b */ /* 0x000fc40003f4e000 */
[----:B------:R-:W-:Y:S02]  /*2090*/  FSETP.GEU.AND P3, PT, R48, -126, PT ;  /* 0xc2fc00003000780b */ /* 0x000fe40003f6e000 */
[----:B------:R-:W-:Y:S01]  /*20a0*/  HGMMA.64x64x16.F32.BF16 R56, R24, gdesc[UR4].tnspB, RZ, !UPT, gsb0 ;  /* 0x40e0000418387df0 */ /* 0x000fe2000c0018ff */
[----:B------:R-:W2:Y:S01]  /*20b0*/  MUFU.EX2 R28, R28 ;  /* 0x0000001c001c7308 */ /* 0x000ea20000000800 */
[----:B------:R-:W-:Y:S01]  /*20c0*/  FSETP.GEU.AND P4, PT, R29, -126, PT ;  /* 0xc2fc00001d00780b */ /* 0x000fe20003f8e000 */
[----:B------:R-:W-:Y:S01]  /*20d0*/  UIADD3 UR6, UR14, 0x280, URZ ;  /* 0x000002800e067890 */ /* 0x000fe2000fffe03f */
[----:B------:R-:W-:Y:S01]  /*20e0*/  IADD3 R10, R10, 0x40, RZ ;  /* 0x000000400a0a7810 */ /* 0x000fe20007ffe0ff */
[----:B------:R-:W-:Y:S01]  /*20f0*/  @!P1 FMUL R38, R38, 0.5 ;  /* 0x3f00000026269820 */ /* 0x000fe20000400000 */
[----:B------:R-:W-:Y:S01]  /*2100*/  UMOV UR7, 0x40000040 ;  /* 0x4000004000077882 */ /* 0x000fe20000000000 */
[----:B------:R-:W-:Y:S02]  /*2110*/  LEA.HI.SX32 R17, R17, 0xffffffff, 0x1a ;  /* 0xffffffff11117811 */ /* 0x000fe400078fd2ff */
[----:B------:R-:W-:Y:S01]  /*2120*/  @!P2 FMUL R47, R47, 0.5 ;  /* 0x3f0000002f2fa820 */ /* 0x000fe20000400000 */
[----:B-1----:R-:W-:Y:S01]  /*2130*/  @!P5 FMUL R39, R39, R39 ;  /* 0x000000272727d220 */ /* 0x002fe20000400000 */
[----:B------:R-:W-:Y:S01]  /*2140*/  FSETP.GEU.AND P5, PT, R52, -126, PT ;  /* 0xc2fc00003400780b */ /* 0x000fe20003fae000 */
[----:B------:R-:W-:Y:S01]  /*2150*/  @!P3 FMUL R48, R48, 0.5 ;  /* 0x3f0000003030b820 */ /* 0x000fe20000400000 */
[----:B------:R-:W1:Y:S02]  /*2160*/  MUFU.EX2 R38, R38 ;  /* 0x0000002600267308 */ /* 0x000e640000000800 */
[----:B------:R-:W-:Y:S01]  /*2170*/  @!P4 FMUL R29, R29, 0.5 ;  /* 0x3f0000001d1dc820 */ /* 0x000fe20000400000 */
[----:B--2---:R-:W-:Y:S01]  /*2180*/  @!P6 FMUL R28, R28, R28 ;  /* 0x0000001c1c1ce220 */ /* 0x004fe20000400000 */
[----:B------:R-:W-:-:S04]  /*2190*/  FSETP.GEU.AND P6, PT, R49, -126, PT ;  /* 0xc2fc00003100780b */ /* 0x000fc80003fce000 */
[----:B------:R-:W2:Y:S03]  /*21a0*/  MUFU.EX2 R47, R47 ;  /* 0x0000002f002f7308 */ /* 0x000ea60000000800 */
[----:B------:R-:W-:-:S05]  /*21b0*/  @!P5 FMUL R52, R52, 0.5 ;  /* 0x3f0000003434d820 */ /* 0x000fca0000400000 */
[----:B------:R-:W3:Y:S01]  /*21c0*/  MUFU.EX2 R48, R48 ;  /* 0x0000003000307308 */ /* 0x000ee20000000800 */
[----:B-1----:R-:W-:Y:S01]  /*21d0*/  @!P1 FMUL R38, R38, R38 ;  /* 0x0000002626269220 */ /* 0x002fe20000400000 */
[----:B------:R-:W-:Y:S01]  /*21e0*/  FSETP.GEU.AND P1, PT, R51, -126, PT ;  /* 0xc2fc00003300780b */ /* 0x000fe20003f2e000 */
[----:B------:R-:W-:-:S05]  /*21f0*/  @!P6 FMUL R49, R49, 0.5 ;  /* 0x3f0000003131e820 */ /* 0x000fca0000400000 */
[----:B------:R-:W1:Y:S01]  /*2200*/  MUFU.EX2 R29, R29 ;  /* 0x0000001d001d7308 */ /* 0x000e620000000800 */
[----:B--2---:R-:W-:Y:S01]  /*2210*/  @!P2 FMUL R47, R47, R47 ;  /* 0x0000002f2f2fa220 */ /* 0x004fe20000400000 */
[----:B------:R-:W-:-:S05]  /*2220*/  FSETP.GEU.AND P2, PT, R50, -126, PT ;  /* 0xc2fc00003200780b */ /* 0x000fca0003f4e000 */
[----:B------:R-:W-:Y:S01]  /*2230*/  @!P1 FMUL R51, R51, 0.5 ;  /* 0x3f00000033339820 */ /* 0x000fe20000400000 */
[----:B------:R-:W2:Y:S01]  /*2240*/  MUFU.EX2 R49, R49 ;  /* 0x0000003100317308 */ /* 0x000ea20000000800 */
[----:B---3--:R-:W-:Y:S01]  /*2250*/  @!P3 FMUL R48, R48, R48 ;  /* 0x000000303030b220 */ /* 0x008fe20000400000 */
[----:B------:R-:W-:-:S05]  /*2260*/  FSETP.GEU.AND P3, PT, R42, -126, PT ;  /* 0xc2fc00002a00780b */ /* 0x000fca0003f6e000 */
[----:B------:R-:W-:Y:S01]  /*2270*/  @!P2 FMUL R50, R50, 0.5 ;  /* 0x3f0000003232a820 */ /* 0x000fe20000400000 */
[----:B------:R-:W3:Y:S01]  /*2280*/  MUFU.EX2 R30, R52 ;  /* 0x00000034001e7308 */ /* 0x000ee20000000800 */
[----:B-1----:R-:W-:Y:S01]  /*2290*/  @!P4 FMUL R29, R29, R29 ;  /* 0x0000001d1d1dc220 */ /* 0x002fe20000400000 */
[----:B------:R-:W-:-:S05]  /*22a0*/  FSETP.GEU.AND P4, PT, R44, -126, PT ;  /* 0xc2fc00002c00780b */ /* 0x000fca0003f8e000 */
[----:B------:R-:W-:Y:S01]  /*22b0*/  @!P3 FMUL R42, R42, 0.5 ;  /* 0x3f0000002a2ab820 */ /* 0x000fe20000400000 */
        /* <DEDUP_REMOVED lines=9> */
[----:B------:R-:W-:Y:S02]  /*2350*/  WARPGROUP.DEPBAR.LE gsb0, 0x0 ;  /* 0x00008000000079c5 */ /* 0x000fe40000010000 */
[----:B------:R-:W-:Y:S01]  /*2360*/  F2FP.BF16.F32.PACK_AB R24, R39, R28 ;  /* 0x0000001c2718723e */ /* 0x000fe200000010ff */
[----:B-1----:R-:W-:Y:S01]  /*2370*/  @!P1 FMUL R51, R51, R51 ;  /* 0x0000003333339220 */ /* 0x002fe20000400000 */
[----:B------:R-:W-:Y:S02]  /*2380*/  F2FP.BF16.F32.PACK_AB R26, R47, R38 ;  /* 0x000000262f1a723e */ /* 0x000fe400000010ff */
[----:B------:R-:W-:Y:S01]  /*2390*/  F2FP.BF16.F32.PACK_AB R25, R29, R48 ;  /* 0x000000301d19723e */ /* 0x000fe200000010ff */
[----:B------:R-:W-:Y:S01]  /*23a0*/  @!P5 FMUL R43, R43, 0.5 ;  /* 0x3f0000002b2bd820 */ /* 0x000fe20000400000 */
[----:B------:R-:W-:Y:S01]  /*23b0*/  F2FP.BF16.F32.PACK_AB R27, R30, R49 ;  /* 0x000000311e1b723e */ /* 0x000fe200000010ff */
[----:B--2---:R-:W-:Y:S01]  /*23c0*/  @!P2 FMUL R50, R50, R50 ;  /* 0x000000323232a220 */ /* 0x004fe20000400000 */
[----:B------:R-:W-:Y:S01]  /*23d0*/  FSETP.GEU.AND P1, PT, R45, -126, PT ;  /* 0xc2fc00002d00780b */ /* 0x000fe20003f2e000 */
[----:B------:R-:W1:Y:S01]  /*23e0*/  MUFU.EX2 R52, R41 ;  /* 0x0000002900347308 */ /* 0x000e620000000800 */
[----:B------:R-:W-:Y:S01]  /*23f0*/  WARPGROUP.ARRIVE ;  /* 0x00000000000079c5 */ /* 0x000fe20000000000 */
[----:B------:R-:W-:Y:S01]  /*2400*/  FSETP.GEU.AND P2, PT, R46, -126, PT ;  /* 0xc2fc00002e00780b */ /* 0x000fe20003f4e000 */
[----:B------:R-:W-:Y:S01]  /*2410*/  FADD R22, R22, R51 ;  /* 0x0000003316167221 */ /* 0x000fe20000000000 */
[----:B------:R-:W-:Y:S01]  /*2420*/  FADD R15, R15, R50 ;  /* 0x000000320f0f7221 */ /* 0x000fe20000000000 */
[----:B---3--:R-:W-:Y:S01]  /*2430*/  @!P3 FMUL R53, R53, R53 ;  /* 0x000000353535b220 */ /* 0x008fe20000400000 */
[----:B------:R-:W-:Y:S01]  /*2440*/  FSETP.GEU.AND P3, PT, R40, -126, PT ;  /* 0xc2fc00002800780b */ /* 0x000fe20003f6e000 */
[----:B------:R-:W-:Y:S01]  /*2450*/  HGMMA.64x64x16.F32.BF16 R56, R24, gdesc[UR4].tnspB, R56, gsb0 ;  /* 0x40e0000418387df0 */ /* 0x000fe20008001838 */
[----:B------:R-:W2:Y:S01]  /*2460*/  MUFU.EX2 R54, R43 ;  /* 0x0000002b00367308 */ /* 0x000ea20000000800 */
[----:B------:R-:W-:Y:S01]  /*2470*/  UIADD3 UR6, UR14, 0x300, URZ ;  /* 0x000003000e067890 */ /* 0x000fe2000fffe03f */
[----:B------:R-:W-:Y:S01]  /*2480*/  FADD R20, R20, R53 ;  /* 0x0000003514147221 */ /* 0x000fe20000000000 */
[----:B------:R-:W-:Y:S01]  /*2490*/  UMOV UR7, 0x40000040 ;  /* 0x4000004000077882 */ /* 0x000fe20000000000 */
[----:B------:R-:W-:-:S03]  /*24a0*/  @!P1 FMUL R45, R45, 0.5 ;  /* 0x3f0000002d2d9820 */ /* 0x000fc60000400000 */
[----:B------:R-:W-:Y:S01]  /*24b0*/  @!P2 FMUL R46, R46, 0.5 ;  /* 0x3f0000002e2ea820 */ /* 0x000fe20000400000 */
[----:B------:R-:W3:Y:S01]  /*24c0*/  MUFU.EX2 R55, R44 ;  /* 0x0000002c00377308 */ /* 0x000ee20000000800 */
[----:B-1----:R-:W-:Y:S01]  /*24d0*/  @!P6 FMUL R52, R52, R52 ;  /* 0x000000343434e220 */ /* 0x002fe20000400000 */
[----:B------:R-:W-:Y:S01]  /*24e0*/  FSETP.GEU.AND P6, PT, R31, -126, PT ;  /* 0xc2fc00001f00780b */ /* 0x000fe20003fce000 */
[----:B------:R-:W-:-:S05]  /*24f0*/  @!P3 FMUL R40, R40, 0.5 ;  /* 0x3f0000002828b820 */ /* 0x000fca0000400000 */
[----:B------:R-:W1:Y:S01]  /*2500*/  MUFU.EX2 R42, R45 ;  /* 0x0000002d002a7308 */ /* 0x000e620000000800 */
[----:B--2---:R-:W-:Y:S01]  /*2510*/  @!P5 FMUL R54, R54, R54 ;  /* 0x000000363636d220 */ /* 0x004fe20000400000 */
[----:B------:R-:W-:-:S03]  /*2520*/  FSETP.GEU.AND P5, PT, R32, -126, PT ;  /* 0xc2fc00002000780b */ /* 0x000fc60003fae000 */
[----:B------:R-:W-:Y:S02]  /*2530*/  FADD R21, R21, R54 ;  /* 0x0000003615157221 */ /* 0x000fe40000000000 */
[----:B------:R-:W-:Y:S01]  /*2540*/  @!P6 FMUL R31, R31, 0.5 ;  /* 0x3f0000001f1fe820 */ /* 0x000fe20000400000 */
[----:B------:R-:W2:Y:S01]  /*2550*/  MUFU.EX2 R41, R46 ;  /* 0x0000002e00297308 */ /* 0x000ea20000000800 */
[----:B---3--:R-:W-:Y:S01]  /*2560*/  @!P4 FMUL R55, R55, R55 ;  /* 0x000000373737c220 */ /* 0x008fe20000400000 */
[----:B------:R-:W-:-:S03]  /*2570*/  FSETP.GEU.AND P4, PT, R33, -126, PT ;  /* 0xc2fc00002100780b */ /* 0x000fc60003f8e000 */
[----:B------:R-:W-:Y:S02]  /*2580*/  FADD R14, R14, R55 ;  /* 0x000000370e0e7221 */ /* 0x000fe40000000000 */
[----:B------:R-:W-:Y:S01]  /*2590*/  @!P5 FMUL R32, R32, 0.5 ;  /* 0x3f0000002020d820 */ /* 0x000fe20000400000 */
[----:B------:R-:W3:Y:S01]  /*25a0*/  MUFU.EX2 R43, R40 ;  /* 0x00000028002b7308 */ /* 0x000ee20000000800 */
[----:B-1----:R-:W-:Y:S01]  /*25b0*/  @!P1 FMUL R42, R42, R42 ;  /* 0x0000002a2a2a9220 */ /* 0x002fe20000400000 */
[----:B------:R-:W-:-:S03]  /*25c0*/  FSETP.GEU.AND P1, PT, R35, -126, PT ;  /* 0xc2fc00002300780b */ /* 0x000fc60003f2e000 */
[----:B------:R-:W-:Y:S02]  /*25d0*/  FADD R23, R23, R42 ;  /* 0x0000002a17177221 */ /* 0x000fe40000000000 */
[----:B------:R-:W-:Y:S01]  /*25e0*/  @!P4 FMUL R33, R33, 0.5 ;  /* 0x3f0000002121c820 */ /* 0x000fe20000400000 */
[----:B------:R-:W1:Y:S01]  /*25f0*/  MUFU.EX2 R44, R31 ;  /* 0x0000001f002c7308 */ /* 0x000e620000000800 */
[----:B--2---:R-:W-:Y:S01]  /*2600*/  @!P2 FMUL R41, R41, R41 ;  /* 0x000000292929a220 */ /* 0x004fe20000400000 */
[----:B------:R-:W-:-:S03]  /*2610*/  FSETP.GEU.AND P2, PT, R34, -126, PT ;  /* 0xc2fc00002200780b */ /* 0x000fc60003f4e000 */
[----:B------:R-:W-:Y:S02]  /*2620*/  FADD R12, R12, R41 ;  /* 0x000000290c0c7221 */ /* 0x000fe40000000000 */
        /* <DEDUP_REMOVED lines=10> */
[----:B--2---:R-:W-:-:S06]  /*26d0*/  @!P5 FMUL R89, R89, R89 ;  /* 0x000000595959d220 */ /* 0x004fcc0000400000 */
[----:B------:R-:W-:Y:S01]  /*26e0*/  @!P6 FMUL R37, R37, 0.5 ;  /* 0x3f0000002525e820 */ /* 0x000fe20000400000 */
[----:B------:R-:W2:Y:S01]  /*26f0*/  MUFU.EX2 R32, R35 ;  /* 0x0000002300207308 */ /* 0x000ea20000000800 */
[----:B---3--:R-:W-:Y:S01]  /*2700*/  @!P4 FMUL R40, R40, R40 ;  /* 0x000000282828c220 */ /* 0x008fe20000400000 */
[----:B------:R-:W-:Y:S02]  /*2710*/  WARPGROUP.DEPBAR.LE gsb0, 0x0 ;  /* 0x00008000000079c5 */ /* 0x000fe40000010000 */
[----:B------:R-:W-:-:S04]  /*2720*/  F2FP.BF16.F32.PACK_AB R24, R50, R51 ;  /* 0x000000333218723e */ /* 0x000fc800000010ff */
[----:B------:R-:W3:Y:S01]  /*2730*/  MUFU.EX2 R46, R36 ;  /* 0x00000024002e7308 */ /* 0x000ee20000000800 */
[----:B------:R-:W-:Y:S01]  /*2740*/  F2FP.BF16.F32.PACK_AB R26, R52, R53 ;  /* 0x00000035341a723e */ /* 0x000fe200000010ff */
[----:B-1----:R-:W-:Y:S01]  /*2750*/  @!P2 FMUL R45, R45, R45 ;  /* 0x0000002d2d2da220 */ /* 0x002fe20000400000 */
[----:B------:R-:W-:Y:S01]  /*2760*/  F2FP.BF16.F32.PACK_AB R25, R55, R54 ;  /* 0x000000363719723e */ /* 0x000fe200000010ff */
[----:B------:R-:W-:Y:S01]  /*2770*/  FADD R52, R11, R52 ;  /* 0x000000340b347221 */ /* 0x000fe20000000000 */
[----:B------:R-:W-:Y:S01]  /*2780*/  F2FP.BF16.F32.PACK_AB R27, R41, R42 ;  /* 0x0000002a291b723e */ /* 0x000fe200000010ff */
[----:B------:R-:W-:Y:S01]  /*2790*/  FADD R47, R47, R40 ;  /* 0x000000282f2f7221 */ /* 0x000fe20000000000 */
[----:B------:R-:W-:Y:S01]  /*27a0*/  FADD R48, R48, R45 ;  /* 0x0000002d30307221 */ /* 0x000fe20000000000 */
[----:B------:R-:W1:Y:S01]  /*27b0*/  MUFU.EX2 R31, R37 ;  /* 0x00000025001f7308 */ /* 0x000e620000000800 */
[----:B------:R-:W-:Y:S01]  /*27c0*/  WARPGROUP.ARRIVE ;  /* 0x00000000000079c5 */ /* 0x000fe20000000000 */
[----:B--2---:R-:W-:Y:S01]  /*27d0*/  @!P1 FMUL R32, R32, R32 ;  /* 0x0000002020209220 */ /* 0x004fe20000400000 */
[----:B------:R-:W-:Y:S01]  /*27e0*/  ISETP.GE.AND P1, PT, R13, 0x81, PT ;  /* 0x000000810d00780c */ /* 0x000fe20003f26270 */
[----:B------:R-:W-:-:S02]  /*27f0*/  VIADD R11, R2, 0xa020 ;  /* 0x0000a020020b7836 */ /* 0x000fc40000000000 */
[----:B------:R-:W-:Y:S01]  /*2800*/  FADD R52, R52, R47 ;  /* 0x0000002f34347221 */ /* 0x000fe20000000000 */
[----:B------:R-:W-:Y:S01]  /*2810*/  FADD R29, R29, R32 ;  /* 0x000000201d1d7221 */ /* 0x000fe20000000000 */
[----:B------:R-:W-:Y:S01]  /*2820*/  HGMMA.64x64x16.F32.BF16 R56, R24, gdesc[UR4].tnspB, R56, gsb0 ;  /* 0x40e0000418387df0 */ /* 0x000fe20008001838 */
[----:B------:R-:W-:Y:S01]  /*2830*/  UIADD3 UR6, UR14, 0x380, URZ ;  /* 0x000003800e067890 */ /* 0x000fe2000fffe03f */
[----:B---3--:R-:W-:Y:S01]  /*2840*/  @!P3 FMUL R46, R46, R46 ;  /* 0x0000002e2e2eb220 */ /* 0x008fe20000400000 */
[----:B------:R-:W-:Y:S01]  /*2850*/  UMOV UR7, 0x40000040 ;  /* 0x4000004000077882 */ /* 0x000fe20000000000 */
[----:B------:R-:W-:Y:S01]  /*2860*/  FADD R21, R21, R48 ;  /* 0x0000003015157221 */ /* 0x000fe20000000000 */
[----:B------:R-:W-:Y:S01]  /*2870*/  FADD R14, R14, R29 ;  /* 0x0000001d0e0e7221 */ /* 0x000fe20000000000 */
[----:B-1----:R-:W-:Y:S01]  /*2880*/  @!P6 FMUL R31, R31, R31 ;  /* 0x0000001f1f1fe220 */ /* 0x002fe20000400000 */
[----:B------:R-:W-:Y:S02]  /*2890*/  WARPGROUP.DEPBAR.LE gsb0, 0x0 ;  /* 0x00008000000079c5 */ /* 0x000fe40000010000 */
[----:B------:R-:W-:Y:S01]  /*28a0*/  F2FP.BF16.F32.PACK_AB R24, R44, R43 ;  /* 0x0000002b2c18723e */ /* 0x000fe200000010ff */
[----:B------:R-:W-:Y:S01]  /*28b0*/  FADD R43, R28, R43 ;  /* 0x0000002b1c2b7221 */ /* 0x000fe20000000000 */
[----:B------:R-:W-:Y:S01]  /*28c0*/  F2FP.BF16.F32.PACK_AB R26, R40, R89 ;  /* 0x00000059281a723e */ /* 0x000fe200000010ff */
[----:B------:R-:W-:Y:S01]  /*28d0*/  FADD R89, R38, R89 ;  /* 0x0000005926597221 */ /* 0x000fe20000000000 */
[----:B------:R-:W-:Y:S01]  /*28e0*/  F2FP.BF16.F32.PACK_AB R25, R32, R45 ;  /* 0x0000002d2019723e */ /* 0x000fe200000010ff */
[----:B------:R-:W-:Y:S01]  /*28f0*/  FADD R44, R39, R44 ;  /* 0x0000002c272c7221 */ /* 0x000fe20000000000 */
[----:B------:R-:W-:Y:S01]  /*2900*/  F2FP.BF16.F32.PACK_AB R27, R31, R46 ;  /* 0x0000002e1f1b723e */ /* 0x000fe200000010ff */
[----:B------:R-:W-:Y:S01]  /*2910*/  FADD R46, R49, R46 ;  /* 0x0000002e312e7221 */ /* 0x000fe20000000000 */
[----:B------:R-:W-:Y:S01]  /*2920*/  FADD R31, R30, R31 ;  /* 0x0000001f1e1f7221 */ /* 0x000fe20000000000 */
[----:B------:R-:W-:Y:S01]  /*2930*/  FADD R22, R22, R43 ;  /* 0x0000002b16167221 */ /* 0x000fe20000000000 */
[----:B------:R-:W-:Y:S01]  /*2940*/  WARPGROUP.ARRIVE ;  /* 0x00000000000079c5 */ /* 0x000fe20000000000 */
[----:B------:R-:W-:Y:S01]  /*2950*/  FADD R89, R20, R89 ;  /* 0x0000005914597221 */ /* 0x000fe20000000000 */
[----:B------:R-:W-:Y:S01]  /*2960*/  FADD R15, R15, R44 ;  /* 0x0000002c0f0f7221 */ /* 0x000fe20000000000 */
[----:B------:R-:W-:Y:S01]  /*2970*/  FADD R46, R23, R46 ;  /* 0x0000002e172e7221 */ /* 0x000fe20000000000 */
[----:B------:R-:W-:Y:S01]  /*2980*/  FADD R31, R12, R31 ;  /* 0x0000001f0c1f7221 */ /* 0x000fe20000000000 */
[----:B------:R-:W-:Y:S01]  /*2990*/  FADD R22, R22, R89 ;  /* 0x0000005916167221 */ /* 0x000fe20000000000 */
[----:B------:R-:W-:Y:S01]  /*29a0*/  HGMMA.64x64x16.F32.BF16 R56, R24, gdesc[UR4].tnspB, R56, gsb0 ;  /* 0x40e0000418387df0 */ /* 0x000fe20008001838 */
[----:B------:R-:W-:Y:S01]  /*29b0*/  FADD R15, R15, R52 ;  /* 0x000000340f0f7221 */ /* 0x000fe20000000000 */
[----:B------:R-:W-:Y:S01]  /*29c0*/  FADD R21, R21, R46 ;  /* 0x0000002e15157221 */ /* 0x000fe20000000000 */
[----:B------:R-:W-:-:S02]  /*29d0*/  FADD R14, R14, R31 ;  /* 0x0000001f0e0e7221 */ /* 0x000fc40000000000 */
[----:B------:R-:W-:Y:S01]  /*29e0*/  FADD R13, R22, R15 ;  /* 0x0000000f160d7221 */ /* 0x000fe20000000000 */
[----:B------:R-:W-:Y:S02]  /*29f0*/  IMAD.MOV.U32 R15, RZ, RZ, 0x2 ;  /* 0x00000002ff0f7424 */ /* 0x000fe400078e00ff */
[----:B------:R-:W-:Y:S01]  /*2a00*/  FADD R12, R21, R14 ;  /* 0x0000000e150c7221 */ /* 0x000fe20000000000 */
[----:B------:R-:W-:Y:S02]  /*2a10*/  WARPGROUP.DEPBAR.LE gsb0, 0x0 ;  /* 0x00008000000079c5 */ /* 0x000fe40000010000 */
[----:B------:R-:W-:-:S04]  /*2a20*/  PRMT R24, RZ, 0x654, R11 ;  /* 0x00000654ff187816 */ /* 0x000fc8000000000b */
[----:B------:R1:W-:Y:S01]  /*2a30*/  SYNCS.ARRIVE.TRANS64.RED.A1T0 RZ, [R24+URZ], RZ ;  /* 0x000000ff18ff79a7 */ /* 0x0003e2000810043f */
[----:B------:R-:W-:Y:S05]  /*2a40*/  @!P1 BRA `(.L_x_24) ;  /* 0x0000001c00389947 */ /* 0x000fea0003800000 */
[----:B------:R-:W-:Y:S01]  /*2a50*/  IMAD.MOV.U32 R21, RZ, RZ, R19 ;  /* 0x000000ffff157224 */ /* 0x000fe200078e0013 */
[----:B------:R-:W-:Y:S01]  /*2a60*/  MOV R23, R18 ;  /* 0x0000001200177202 */ /* 0x000fe20000000f00 */
[----:B------:R-:W-:Y:S01]  /*2a70*/  IMAD.MOV.U32 R15, RZ, RZ, 0x2 ;  /* 0x00000002ff0f7424 */ /* 0x000fe200078e00ff */
[----:B------:R-:W-:Y:S01]  /*2a80*/  MOV R3, RZ ;  /* 0x000000ff00037202 */ /* 0x000fe20000000f00 */
[----:B------:R-:W-:Y:S01]  /*2a90*/  IMAD.MOV.U32 R6, RZ, RZ, 0x1 ;  /* 0x00000001ff067424 */ /* 0x000fe200078e00ff */
[----:B------:R-:W-:Y:S01]  /*2aa0*/  ULDC.64 UR30, c[0x0][0x198] ;  /* 0x00006600001e7ab9 */ /* 0x000fe20000000a00 */
[----:B------:R-:W-:-:S05]  /*2ab0*/  ULDC UR38, c[0x0][0x604] ;  /* 0x0001810000267ab9 */ /* 0x000fca0000000800 */
.L_x_36:
[----:B------:R-:W-:Y:S01]  /*2ac0*/  IMAD R19, R15, 0x8, R2 ;  /* 0x000000080f137824 */ /* 0x000fe200078e0202 */
[----:B------:R-:W-:-:S07]  /*2ad0*/  SHF.L.U32 R14, R3, 0x1f, RZ ;  /* 0x0000001f030e7819 */ /* 0x000fce00000006ff */
[----:B------:R-:W-:Y:S05]  /*2ae0*/  YIELD ;  /* 0x0000000000007946 */ /* 0x000fea0003800000 */
[----:B------:R-:W2:Y:S01]  /*2af0*/  SYNCS.PHASECHK.TRANS64.TRYWAIT P2, [R19+URZ+0xa000], R14 ;  /* 0x00a0000e130075a7 */ /* 0x000ea2000804017f */
[C---:B------:R-:W-:Y:S01]  /*2b00*/  ISETP.GT.AND P1, PT, R17.reuse, 0x2, PT ;  /* 0x000000021100780c */ /* 0x040fe20003f24270 */
[----:B------:R-:W-:Y:S01]  /*2b10*/  VIADD R17, R17, 0xffffffff ;  /* 0xffffffff11117836 */ /* 0x000fe20000000000 */
[----:B--2---:R-:W-:Y:S11]  /*2b20*/  @!P2 BRA `(.L_x_25) ;  /* 0x0000005000cca947 */ /* 0x004ff60003800000 */
.L_x_80:
[----:B------:R-:W-:Y:S05]  /*2b30*/  WARPSYNC.ALL ;  /* 0x0000000000007948 */ /* 0x000fea0003800000 */
[----:B------:R-:W-:Y:S01]  /*2b40*/  R2UR UR26, R15 ;  /* 0x000000000f1a72ca */ /* 0x000fe200000e0000 */
[----:B-1----:R-:W-:Y:S01]  /*2b50*/  WARPGROUP.ARRIVE ;  /* 0x00000000000079c5 */ /* 0x002fe20000000000 */
[----:B------:R-:W-:Y:S01]  /*2b60*/  UMOV UR27, 0x40000040 ;  /* 0x40000040001b7882 */ /* 0x000fe20000000000 */
[----:B------:R-:W-:Y:S01]  /*2b70*/  UMOV UR7, 0x40000040 ;  /* 0x4000004000077882 */ /* 0x000fe20000000000 */
[----:B------:R-:W-:Y:S01]  /*2b80*/  UMOV UR19, 0x40000040 ;  /* 0x4000004000137882 */ /* 0x000fe20000000000 */
[----:B------:R-:W-:Y:S01]  /*2b90*/  UMOV UR23, 0x40000040 ;  /* 0x4000004000177882 */ /* 0x000fe20000000000 */
[----:B------:R-:W-:-:S07]  /*2ba0*/  ISETP.NE.AND P2, PT, R9, RZ, PT ;  /* 0x000000ff0900720c */ /* 0x000fce0003f45270 */
[----:B------:R-:W-:-:S04]  /*2bb0*/  ULEA UR26, UR26, UR28, 0x9 ;  /* 0x0000001c1a1a7291 */ /* 0x000fc8000f8e483f */
[----:B------:R-:W-:Y:S02]  /*2bc0*/  UIADD3 UR6, UR26, 0x2, URZ ;  /* 0x000000021a067890 */ /* 0x000fe4000fffe03f */
[----:B------:R-:W-:Y:S02]  /*2bd0*/  UIADD3 UR18, UR26, 0x4, URZ ;  /* 0x000000041a127890 */ /* 0x000fe4000fffe03f */
[----:B------:R-:W-:Y:S02]  /*2be0*/  UIADD3 UR22, UR26, 0x6, URZ ;  /* 0x000000061a167890 */ /* 0x000fe4000fffe03f */
[----:B------:R-:W-:Y:S03]  /*2bf0*/  HGMMA.64x64x16.F32.BF16 R24, gdesc[UR24], RZ, !UPT, gsb0 ;  /* 0x00e00000181879f0 */ /* 0x000fe6000c0018ff */
[----:B------:R-:W-:Y:S02]  /*2c00*/  WARPGROUP.DEPBAR.LE gsb0, 0x0 ;  /* 0x00008000000079c5 */ /* 0x000fe40000010000 */
[----:B------:R-:W-:-:S06]  /*2c10*/  WARPGROUP.ARRIVE ;  /* 0x00000000000079c5 */ /* 0x000fcc0000000000 */
[----:B------:R-:W-:Y:S03]  /*2c20*/  HGMMA.64x64x16.F32.BF16 R24, gdesc[UR4], R24, gsb0 ;  /* 0x00e00000041879f0 */ /* 0x000fe60008001818 */
[----:B------:R-:W-:Y:S02]  /*2c30*/  WARPGROUP.DEPBAR.LE gsb0, 0x0 ;  /* 0x00008000000079c5 */ /* 0x000fe40000010000 */
[----:B------:R-:W-:-:S06]  /*2c40*/  WARPGROUP.ARRIVE ;  /* 0x00000000000079c5 */ /* 0x000fcc0000000000 */
[----:B------:R-:W-:Y:S03]  /*2c50*/  HGMMA.64x64x16.F32.BF16 R24, gdesc[UR16], R24, gsb0 ;  /* 0x00e00000101879f0 */ /* 0x000fe60008001818 */
[----:B------:R-:W-:Y:S02]  /*2c60*/  WARPGROUP.DEPBAR.LE gsb0, 0x0 ;  /* 0x00008000000079c5 */ /* 0x000fe40000010000 */
[----:B------:R-:W-:-:S06]  /*2c70*/  WARPGROUP.ARRIVE ;  /* 0x00000000000079c5 */ /* 0x000fcc0000000000 */
[----:B------:R-:W-:Y:S03]  /*2c80*/  HGMMA.64x64x16.F32.BF16 R24, gdesc[UR20], R24, gsb0 ;  /* 0x00e00000141879f0 */ /* 0x000fe60008001818 */
[----:B------:R-:W-:Y:S02]  /*2c90*/  WARPGROUP.DEPBAR.LE gsb0, 0x0 ;  /* 0x00008000000079c5 */ /* 0x000fe40000010000 */
[----:B------:R-:W-:Y:S05]  /*2ca0*/  @P2 BRA `(.L_x_26) ;  /* 0x0000000000842947 */ /* 0x000fea0003800000 */
[----:B------:R-:W-:-:S13]  /*2cb0*/  ISETP.LT.OR P3, PT, R7, 0x1, !P0 ;  /* 0x000000010700780c */ /* 0x000fda0004761670 */
[----:B------:R-:W-:Y:S05]  /*2cc0*/  @P3 BRA `(.L_x_27) ;  /* 0x0000000000783947 */ /* 0x000fea0003800000 */
[----:B--2---:R-:W-:Y:S02]  /*2cd0*/  LEA R14, R5, R2, 0x3 ;  /* 0x00000002050e7211 */ /* 0x004fe400078e18ff */
[----:B------:R-:W-:Y:S02]  /*2ce0*/  SHF.L.U32 R19, R4, 0x1f, RZ ;  /* 0x0000001f04137819 */ /* 0x000fe400000006ff */
[----:B------:R-:W-:Y:S02]  /*2cf0*/  ISETP.NE.AND P4, PT, R0, RZ, PT ;  /* 0x000000ff0000720c */ /* 0x000fe40003f85270 */
[----:B------:R-:W1:Y:S02]  /*2d00*/  SYNCS.PHASECHK.TRANS64.TRYWAIT P3, [R14+URZ+0xa020], R19 ;  /* 0x00a020130e0075a7 */ /* 0x000e64000806017f */
[----:B-1----:R-:W-:Y:S09]  /*2d10*/  @!P3 BRA `(.L_x_28) ;  /* 0x000000500064b947 */ /* 0x002ff20003800000 */
.L_x_81:
[----:B------:R-:W-:Y:S05]  /*2d20*/  @P4 BRA `(.L_x_29) ;  /* 0x0000000000144947 */ /* 0x000fea0003800000 */
[----:B------:R-:W-:Y:S01]  /*2d30*/  LOP3.LUT P3, RZ, R16, 0x1f, RZ, 0xc0, !PT ;  /* 0x0000001f10ff7812 */ /* 0x000fe2000786c0ff */
[----:B-1----:R-:W-:-:S04]  /*2d40*/  IMAD.MOV.U32 R19, RZ, RZ, 0x2000 ;  /* 0x00002000ff137424 */ /* 0x002fc800078e00ff */
[----:B------:R2:W-:Y:S08]  /*2d50*/  SYNCS.ARRIVE.TRANS64 RZ, [R14+URZ+0xa000], R19 ;  /* 0x00a000130eff79a7 */ /* 0x0005f0000800003f */
[----:B------:R-:W-:Y:S05]  /*2d60*/  @!P3 BRA `(.L_x_29) ;  /* 0x000000000004b947 */ /* 0x000fea0003800000 */
[----:B------:R-:W-:Y:S01]  /*2d70*/  BPT.TRAP 0x1 ;  /* 0x000000040000795c */ /* 0x000fe20000300000 */
.L_x_29:
[C---:B------:R-:W-:Y:S01]  /*2d80*/  IMAD R18, R5.reuse, 0x2000, R2 ;  /* 0x0000200005127824 */ /* 0x040fe200078e0202 */
[----:B------:R-:W-:Y:S01]  /*2d90*/  R2UR UR35, R8 ;  /* 0x00000000082372ca */ /* 0x000fe200000e0000 */
[----:B------:R-:W-:Y:S01]  /*2da0*/  UIADD3 UR6, UP0, UR30, 0x1f0, URZ ;  /* 0x000001f01e067890 */ /* 0x000fe2000ff1e03f */
[----:B------:R-:W-:Y:S01]  /*2db0*/  R2UR UR33, R14 ;  /* 0x000000000e2172ca */ /* 0x000fe200000e0000 */
[----:B------:R-:W-:Y:S01]  /*2dc0*/  UMOV UR8, 0x0 ;  /* 0x0000000000087882 */ /* 0x000fe20000000000 */
[----:B------:R-:W-:Y:S01]  /*2dd0*/  R2UR UR32, R18 ;  /* 0x00000000122072ca */ /* 0x000fe200000e0000 */
[----:B------:R-:W-:Y:S01]  /*2de0*/  UIADD3.X UR7, URZ, UR31, URZ, UP0, !UPT ;  /* 0x0000001f3f077290 */ /* 0x000fe200087fe43f */
[----:B------:R-:W-:Y:S01]  /*2df0*/  IADD3 R5, R5, 0x1, RZ ;  /* 0x0000000105057810 */ /* 0x000fe20007ffe0ff */
[----:B------:R-:W-:Y:S01]  /*2e00*/  UMOV UR9, 0x10000000 ;  /* 0x1000000000097882 */ /* 0x000fe20000000000 */
[----:B------:R-:W-:Y:S02]  /*2e10*/  UMOV UR34, URZ ;  /* 0x0000003f00227c82 */ /* 0x000fe40008000000 */
[----:B------:R-:W-:-:S03]  /*2e20*/  ISETP.NE.AND P3, PT, R5, 0x4, PT ;  /* 0x000000040500780c */ /* 0x000fc60003f65270 */
[----:B------:R-:W-:Y:S01]  /*2e30*/  USHF.L.U32 UR35, UR35, 0x6, URZ ;  /* 0x0000000623237899 */ /* 0x000fe2000800063f */
[----:B-12---:R-:W-:Y:S01]  /*2e40*/  SEL R19, RZ, 0x1, P3 ;  /* 0x00000001ff137807 */ /* 0x006fe20001800000 */
[----:B------:R-:W-:Y:S01]  /*2e50*/  UIADD3 UR33, UR33, 0xa000, URZ ;  /* 0x0000a00021217890 */ /* 0x000fe2000fffe03f */
[----:B------:R-:W-:Y:S01]  /*2e60*/  SEL R5, R5, RZ, P3 ;  /* 0x000000ff05057207 */ /* 0x000fe20001800000 */
[----:B------:R-:W-:Y:S01]  /*2e70*/  UIADD3 UR32, UR32, 0x2000, URZ ;  /* 0x0000200020207890 */ /* 0x000fe2000fffe03f */
[----:B------:R-:W-:-:S08]  /*2e80*/  LOP3.LUT R4, R4, R19, RZ, 0x3c, !PT ;  /* 0x0000001304047212 */ /* 0x000fd000078e3cff */
[----:B------:R1:W-:Y:S02]  /*2e90*/  UTMALDG.4D [UR32], [UR6], desc[UR8] ;  /* 0x00000820060075b4 */ /* 0x0003e40008019000 */
[----:B-1----:R-:W-:Y:S01]  /*2ea0*/  NOP ;  /* 0x0000000000007918 */ /* 0x002fe20000000000 */
.L_x_27:
[----:B------:R-:W-:-:S07]  /*2eb0*/  VIADD R7, R7, 0xffffffff ;  /* 0xffffffff07077836 */ /* 0x000fce0000000000 */
.L_x_26:
[----:B------:R-:W-:Y:S01]  /*2ec0*/  VIADD R15, R15, 0x1 ;  /* 0x000000010f0f7836 */ /* 0x000fe20000000000 */
[----:B------:R-:W-:Y:S05]  /*2ed0*/  WARPSYNC.ALL ;  /* 0x0000000000007948 */ /* 0x000fea0003800000 */
[----:B------:R-:W-:-:S04]  /*2ee0*/  ISETP.NE.AND P3, PT, R15, 0x4, PT ;  /* 0x000000040f00780c */ /* 0x000fc80003f65270 */
[----:B--2---:R-:W-:Y:S02]  /*2ef0*/  SEL R14, RZ, 0x1, P3 ;  /* 0x00000001ff0e7807 */ /* 0x004fe40001800000 */
[----:B------:R-:W-:Y:S02]  /*2f00*/  SEL R15, R15, RZ, P3 ;  /* 0x000000ff0f0f7207 */ /* 0x000fe40001800000 */
[----:B------:R-:W-:Y:S02]  /*2f10*/  LOP3.LUT R3, R3, R14, RZ, 0x3c, !PT ;  /* 0x0000000e03037212 */ /* 0x000fe400078e3cff */
[----:B------:R-:W-:Y:S01]  /*2f20*/  FMNMX R14, R24, R21, !PT ;  /* 0x00000015180e7209 */ /* 0x000fe20007800000 */
[----:B------:R-:W-:Y:S01]  /*2f30*/  IMAD R22, R15, 0x8, R2 ;  /* 0x000000080f167824 */ /* 0x000fe200078e0202 */
[----:B------:R-:W-:Y:S02]  /*2f40*/  FMNMX R18, R26, R23, !PT ;  /* 0x000000171a127209 */ /* 0x000fe40007800000 */
[----:B------:R-:W-:-:S02]  /*2f50*/  FMNMX R19, R25, R14, !PT ;  /* 0x0000000e19137209 */ /* 0x000fc40007800000 */
[----:B------:R-:W-:Y:S02]  /*2f60*/  FMNMX R89, R27, R18, !PT ;  /* 0x000000121b597209 */ /* 0x000fe40007800000 */
[----:B------:R-:W-:Y:S02]  /*2f70*/  FMNMX R14, R28, R19, !PT ;  /* 0x000000131c0e7209 */ /* 0x000fe40007800000 */
[----:B------:R-:W-:Y:S02]  /*2f80*/  FMNMX R18, R30, R89, !PT ;  /* 0x000000591e127209 */ /* 0x000fe40007800000 */
[----:B------:R-:W-:Y:S02]  /*2f90*/  FMNMX R19, R29, R14, !PT ;  /* 0x0000000e1d137209 */ /* 0x000fe40007800000 */
        /* <DEDUP_REMOVED lines=19> */
[----:B------:R-:W-:-:S04]  /*30d0*/  FMNMX R19, R49, R14, !PT ;  /* 0x0000000e31137209 */ /* 0x000fc80007800000 */
[----:B------:R-:W-:Y:S02]  /*30e0*/  FMNMX R14, R52, R19, !PT ;  /* 0x00000013340e7209 */ /* 0x000fe40007800000 */
[----:B------:R-:W-:Y:S02]  /*30f0*/  FMNMX R19, R51, R18, !PT ;  /* 0x0000001233137209 */ /* 0x000fe40007800000 */
[----:B------:R-:W-:Y:S02]  /*3100*/  FMNMX R14, R53, R14, !PT ;  /* 0x0000000e350e7209 */ /* 0x000fe40007800000 */
[----:B------:R-:W-:-:S03]  /*3110*/  FMNMX R18, R54, R19, !PT ;  /* 0x0000001336127209 */ /* 0x000fc60007800000 */
[----:B------:R-:W1:Y:S01]  /*3120*/  SHFL.BFLY PT, R89, R14, 0x1, 0x1f ;  /* 0x0c201f000e597f89 */ /* 0x000e6200000e0000 */
[----:B------:R-:W-:-:S05]  /*3130*/  FMNMX R18, R55, R18, !PT ;  /* 0x0000001237127209 */ /* 0x000fca0007800000 */
[----:B------:R-:W2:Y:S01]  /*3140*/  SHFL.BFLY PT, R19, R18, 0x1, 0x1f ;  /* 0x0c201f0012137f89 */ /* 0x000ea200000e0000 */
[----:B-1----:R-:W-:-:S05]  /*3150*/  FMNMX R20, R14, R89, !PT ;  /* 0x000000590e147209 */ /* 0x002fca0007800000 */
[----:B------:R-:W1:Y:S01]  /*3160*/  SHFL.BFLY PT, R89, R20, 0x2, 0x1f ;  /* 0x0c401f0014597f89 */ /* 0x000e6200000e0000 */
[----:B--2---:R-:W-:-:S05]  /*3170*/  FMNMX R88, R18, R19, !PT ;  /* 0x0000001312587209 */ /* 0x004fca0007800000 */
[----:B------:R-:W2:Y:S01]  /*3180*/  SHFL.BFLY PT, R91, R88, 0x2, 0x1f ;  /* 0x0c401f00585b7f89 */ /* 0x000ea200000e0000 */
[----:B-1----:R-:W-:Y:S02]  /*3190*/  FMNMX R19, R20, R89, !PT ;  /* 0x0000005914137209 */ /* 0x002fe40007800000 */
[----:B------:R-:W-:Y:S02]  /*31a0*/  LEA R89, R6, R11, 0x3 ;  /* 0x0000000b06597211 */ /* 0x000fe400078e18ff */
[----:B------:R-:W-:Y:S02]  /*31b0*/  FSETP.NEU.AND P3, PT, R19, -INF , PT ;  /* 0xff8000001300780b */ /* 0x000fe40003f6d000 */
[----:B------:R-:W-:Y:S02]  /*31c0*/  PRMT R90, RZ, 0x654, R89 ;  /* 0x00000654ff5a7816 */ /* 0x000fe40000000059 */
[----:B------:R-:W-:Y:S02]  /*31d0*/  SHF.L.U32 R89, R3, 0x1f, RZ ;  /* 0x0000001f03597819 */ /* 0x000fe400000006ff */
[----:B------:R-:W-:Y:S01]  /*31e0*/  FSEL R14, R19, RZ, P3 ;  /* 0x000000ff130e7208 */ /* 0x000fe20001800000 */
[----:B------:R1:W-:Y:S01]  /*31f0*/  SYNCS.ARRIVE.TRANS64.RED.A1T0 RZ, [R90+URZ], RZ ;  /* 0x000000ff5aff79a7 */ /* 0x0003e2000810043f */
[----:B--2---:R-:W-:-:S03]  /*3200*/  FMNMX R18, R88, R91, !PT ;  /* 0x0000005b58127209 */ /* 0x004fc60007800000 */
[----:B------:R-:W-:Y:S01]  /*3210*/  FADD R20, -R14, R21 ;  /* 0x000000150e147221 */ /* 0x000fe20000000100 */
[----:B------:R-:W-:Y:S01]  /*3220*/  FSETP.NEU.AND P3, PT, R18, -INF , PT ;  /* 0xff8000001200780b */ /* 0x000fe20003f6d000 */
[----:B------:R-:W2:Y:S02]  /*3230*/  SYNCS.PHASECHK.TRANS64.TRYWAIT P4, [R22+URZ+0xa000], R89 ;  /* 0x00a00059160075a7 */ /* 0x000ea4000808017f */
[----:B------:R-:W-:Y:S01]  /*3240*/  FMUL R20, R20, UR38 ;  /* 0x0000002614147c20 */ /* 0x000fe20008400000 */
[----:B------:R-:W-:-:S04]  /*3250*/  FSEL R88, R18, RZ, P3 ;  /* 0x000000ff12587208 */ /* 0x000fc80001800000 */
[----:B------:R-:W-:Y:S01]  /*3260*/  FSETP.GEU.AND P5, PT, R20, -126, PT ;  /* 0xc2fc00001400780b */ /* 0x000fe20003fae000 */
[C---:B------:R-:W-:Y:S01]  /*3270*/  FADD R21, -R88.reuse, R23 ;  /* 0x0000001758157221 */ /* 0x040fe20000000100 */
[----:B------:R-:W-:-:S03]  /*3280*/  FMUL R88, R88, UR38 ;  /* 0x0000002658587c20 */ /* 0x000fc60008400000 */
[----:B------:R-:W-:Y:S01]  /*3290*/  FMUL R21, R21, UR38 ;  /* 0x0000002615157c20 */ /* 0x000fe20008400000 */
[--C-:B------:R-:W-:Y:S01]  /*32a0*/  FFMA R26, R26, UR38, -R88.reuse ;  /* 0x000000261a1a7c23 */ /* 0x100fe20008000858 */
[----:B------:R-:W-:-:S03]  /*32b0*/  FFMA R27, R27, UR38, -R88 ;  /* 0x000000261b1b7c23 */ /* 0x000fc60008000858 */
[----:B------:R-:W-:Y:S02]  /*32c0*/  FSETP.GEU.AND P6, PT, R21, -126, PT ;  /* 0xc2fc00001500780b */ /* 0x000fe40003fce000 */
[----:B------:R-:W-:Y:S01]  /*32d0*/  FSETP.GEU.AND P3, PT, R26, -126, PT ;  /* 0xc2fc00001a00780b */ /* 0x000fe20003f6e000 */
[----:B------:R-:W-:-:S06]  /*32e0*/  @!P5 FMUL R20, R20, 0.5 ;  /* 0x3f0000001414d820 */ /* 0x000fcc0000400000 */
[----:B------:R-:W3:Y:S04]  /*32f0*/  MUFU.EX2 R20, R20 ;  /* 0x0000001400147308 */ /* 0x000ee80000000800 */
[----:B------:R-:W-:Y:S01]  /*3300*/  @!P6 FMUL R21, R21, 0.5 ;  /* 0x3f0000001515e820 */ /* 0x000fe20000400000 */
[----:B-12---:R-:W-:Y:S06]  /*3310*/  @!P4 BRA `(.L_x_30) ;  /* 0x0000004800f8c947 */ /* 0x006fec0003800000 */
.L_x_82:
[----:B------:R-:W2:Y:S01]  /*3320*/  MUFU.EX2 R23, R21 ;  /* 0x0000001500177308 */ /* 0x000ea20000000800 */
[--C-:B------:R-:W-:Y:S01]  /*3330*/  FFMA R91, R31, UR38, -R88.reuse ;  /* 0x000000261f5b7c23 */ /* 0x100fe20008000858 */
[----:B------:R-:W-:Y:S01]  /*3340*/  FFMA R90, R30, UR38, -R88 ;  /* 0x000000261e5a7c23 */ /* 0x000fe20008000858 */
[----:B------:R-:W-:Y:S01]  /*3350*/  FSETP.GEU.AND P4, PT, R27, -126, PT ;  /* 0xc2fc00001b00780b */ /* 0x000fe20003f8e000 */
[----:B---3--:R-:W-:Y:S01]  /*3360*/  @!P5 FMUL R20, R20, R20 ;  /* 0x000000141414d220 */ /* 0x008fe20000400000 */
[----:B------:R-:W-:Y:S01]  /*3370*/  @!P3 FMUL R26, R26, 0.5 ;  /* 0x3f0000001a1ab820 */ /* 0x000fe20000400000 */
[----:B------:R-:W-:Y:S01]  /*3380*/  FMUL R30, R14, UR38 ;  /* 0x000000260e1e7c20 */ /* 0x000fe20008400000 */
[----:B------:R-:W-:Y:S01]  /*3390*/  FSETP.GEU.AND P5, PT, R90, -126, PT ;  /* 0xc2fc00005a00780b */ /* 0x000fe20003fae000 */
[-C--:B------:R-:W-:Y:S01]  /*33a0*/  FMUL R56, R56, R20.reuse ;  /* 0x0000001438387220 */ /* 0x080fe20000400000 */
[----:B-1----:R1:W3:Y:S01]  /*33b0*/  MUFU.EX2 R22, R26 ;  /* 0x0000001a00167308 */ /* 0x0022e20000000800 */
[--C-:B------:R-:W-:Y:S01]  /*33c0*/  FFMA R24, R24, UR38, -R30.reuse ;  /* 0x0000002618187c23 */ /* 0x100fe2000800081e */
[--C-:B------:R-:W-:Y:S01]  /*33d0*/  FFMA R25, R25, UR38, -R30.reuse ;  /* 0x0000002619197c23 */ /* 0x100fe2000800081e */
[----:B------:R-:W-:Y:S01]  /*33e0*/  R2UR UR6, R15 ;  /* 0x000000000f0672ca */ /* 0x000fe200000e0000 */
[-C--:B------:R-:W-:Y:S01]  /*33f0*/  FMUL R57, R57, R20.reuse ;  /* 0x0000001439397220 */ /* 0x080fe20000400000 */
[-C--:B------:R-:W-:Y:S01]  /*3400*/  FMUL R60, R60, R20.reuse ;  /* 0x000000143c3c7220 */ /* 0x080fe20000400000 */
[-C--:B------:R-:W-:Y:S01]  /*3410*/  FMUL R61, R61, R20.reuse ;  /* 0x000000143d3d7220 */ /* 0x080fe20000400000 */
[----:B------:R-:W-:Y:S01]  /*3420*/  @!P4 FMUL R27, R27, 0.5 ;  /* 0x3f0000001b1bc820 */ /* 0x000fe20000400000 */
[----:B--2---:R-:W-:Y:S01]  /*3430*/  @!P6 FMUL R23, R23, R23 ;  /* 0x000000171717e220 */ /* 0x004fe20000400000 */
[----:B------:R-:W-:Y:S01]  /*3440*/  FSETP.GEU.AND P6, PT, R91, -126, PT ;  /* 0xc2fc00005b00780b */ /* 0x000fe20003fce000 */
[--C-:B-1----:R-:W-:Y:S01]  /*3450*/  FFMA R26, R28, UR38, -R30.reuse ;  /* 0x000000261c1a7c23 */ /* 0x102fe2000800081e */
[----:B------:R-:W-:Y:S01]  /*3460*/  @!P5 FMUL R90, R90, 0.5 ;  /* 0x3f0000005a5ad820 */ /* 0x000fe20000400000 */
[----:B------:R1:W2:Y:S01]  /*3470*/  MUFU.EX2 R31, R27 ;  /* 0x0000001b001f7308 */ /* 0x0002a20000000800 */
[-C--:B------:R-:W-:Y:S01]  /*3480*/  FMUL R64, R64, R20.reuse ;  /* 0x0000001440407220 */ /* 0x080fe20000400000 */
[-C--:B------:R-:W-:Y:S01]  /*3490*/  FMUL R65, R65, R20.reuse ;  /* 0x0000001441417220 */ /* 0x080fe20000400000 */
[-C--:B------:R-:W-:Y:S01]  /*34a0*/  FMUL R68, R68, R20.reuse ;  /* 0x0000001444447220 */ /* 0x080fe20000400000 */
[----:B------:R-:W-:Y:S01]  /*34b0*/  FMUL R69, R69, R20 ;  /* 0x0000001445457220 */ /* 0x000fe20000400000 */
[----:B---3--:R-:W-:Y:S01]  /*34c0*/  @!P3 FMUL R22, R22, R22 ;  /* 0x000000161616b220 */ /* 0x008fe20000400000 */
[----:B------:R-:W-:Y:S01]  /*34d0*/  FSETP.GEU.AND P3, PT, R24, -126, PT ;  /* 0xc2fc00001800780b */ /* 0x000fe20003f6e000 */
[-C--:B------:R-:W-:Y:S01]  /*34e0*/  FMUL R72, R72, R20.reuse ;  /* 0x0000001448487220 */ /* 0x080fe20000400000 */
[----:B------:R-:W3:Y:S01]  /*34f0*/  MUFU.EX2 R14, R90 ;  /* 0x0000005a000e7308 */ /* 0x000ee20000000800 */
[--C-:B-1----:R-:W-:Y:S01]  /*3500*/  FFMA R27, R29, UR38, -R30.reuse ;  /* 0x000000261d1b7c23 */ /* 0x102fe2000800081e */
[----:B------:R-:W-:Y:S01]  /*3510*/  @!P6 FMUL R91, R91, 0.5 ;  /* 0x3f0000005b5be820 */ /* 0x000fe20000400000 */
[-C--:B------:R-:W-:Y:S01]  /*3520*/  FMUL R73, R73, R20.reuse ;  /* 0x0000001449497220 */ /* 0x080fe20000400000 */
[-C--:B------:R-:W-:Y:S01]  /*3530*/  FMUL R76, R76, R20.reuse ;  /* 0x000000144c4c7220 */ /* 0x080fe20000400000 */
[-C--:B------:R-:W-:Y:S01]  /*3540*/  FMUL R77, R77, R20.reuse ;  /* 0x000000144d4d7220 */ /* 0x080fe20000400000 */
[-C--:B------:R-:W-:Y:S01]  /*3550*/  FMUL R80, R80, R20.reuse ;  /* 0x0000001450507220 */ /* 0x080fe20000400000 */
[-C--:B------:R-:W-:Y:S01]  /*3560*/  FMUL R81, R81, R20.reuse ;  /* 0x0000001451517220 */ /* 0x080fe20000400000 */
[----:B------:R1:W4:Y:S01]  /*3570*/  MUFU.EX2 R21, R91 ;  /* 0x0000005b00157308 */ /* 0x0003220000000800 */
[----:B--2---:R-:W-:Y:S01]  /*3580*/  @!P4 FMUL R31, R31, R31 ;  /* 0x0000001f1f1fc220 */ /* 0x004fe20000400000 */
[----:B------:R-:W-:Y:S01]  /*3590*/  FSETP.GEU.AND P4, PT, R25, -126, PT ;  /* 0xc2fc00001900780b */ /* 0x000fe20003f8e000 */
[----:B------:R-:W-:Y:S01]  /*35a0*/  @!P3 FMUL R24, R24, 0.5 ;  /* 0x3f0000001818b820 */ /* 0x000fe20000400000 */
[-C--:B------:R-:W-:Y:S01]  /*35b0*/  FMUL R84, R84, R20.reuse ;  /* 0x0000001454547220 */ /* 0x080fe20000400000 */
[----:B------:R-:W-:Y:S01]  /*35c0*/  FMUL R85, R85, R20 ;  /* 0x0000001455557220 */ /* 0x000fe20000400000 */
[-C--:B------:R-:W-:Y:S01]  /*35d0*/  FMUL R58, R58, R23.reuse ;  /* 0x000000173a3a7220 */ /* 0x080fe20000400000 */
[-C--:B------:R-:W-:Y:S01]  /*35e0*/  FMUL R59, R59, R23.reuse ;  /* 0x000000173b3b7220 */ /* 0x080fe20000400000 */
[----:B------:R2:W5:Y:S01]  /*35f0*/  MUFU.EX2 R89, R24 ;  /* 0x0000001800597308 */ /* 0x0005620000000800 */
[----:B---3--:R-:W-:Y:S01]  /*3600*/  @!P5 FMUL R14, R14, R14 ;  /* 0x0000000e0e0ed220 */ /* 0x008fe20000400000 */
[----:B------:R-:W-:Y:S01]  /*3610*/  FSETP.GEU.AND P5, PT, R26, -126, PT ;  /* 0xc2fc00001a00780b */ /* 0x000fe20003fae000 */
[----:B-1----:R-:W-:Y:S01]  /*3620*/  FFMA R91, R32, UR38, -R30 ;  /* 0x00000026205b7c23 */ /* 0x002fe2000800081e */
[-C--:B------:R-:W-:Y:S01]  /*3630*/  FMUL R62, R62, R23.reuse ;  /* 0x000000173e3e7220 */ /* 0x080fe20000400000 */
[-C--:B------:R-:W-:Y:S01]  /*3640*/  FMUL R63, R63, R23.reuse ;  /* 0x000000173f3f7220 */ /* 0x080fe20000400000 */
[-C--:B------:R-:W-:Y:S01]  /*3650*/  FMUL R66, R66, R23.reuse ;  /* 0x0000001742427220 */ /* 0x080fe20000400000 */
[----:B------:R-:W-:Y:S01]  /*3660*/  @!P4 FMUL R25, R25, 0.5 ;  /* 0x3f0000001919c820 */ /* 0x000fe20000400000 */
[----:B------:R-:W-:Y:S01]  /*3670*/  FMUL R67, R67, R23 ;  /* 0x0000001743437220 */ /* 0x000fe20000400000 */
[----:B----4-:R-:W-:Y:S01]  /*3680*/  @!P6 FMUL R21, R21, R21 ;  /* 0x000000151515e220 */ /* 0x010fe20000400000 */
[----:B------:R-:W-:Y:S01]  /*3690*/  FSETP.GEU.AND P6, PT, R27, -126, PT ;  /* 0xc2fc00001b00780b */ /* 0x000fe20003fce000 */
[--C-:B--2---:R-:W-:Y:S01]  /*36a0*/  FFMA R24, R39, UR38, -R88.reuse ;  /* 0x0000002627187c23 */ /* 0x104fe20008000858 */
[----:B------:R1:W2:Y:S01]  /*36b0*/  MUFU.EX2 R90, R25 ;  /* 0x00000019005a7308 */ /* 0x0002a20000000800 */
[-C--:B------:R-:W-:Y:S01]  /*36c0*/  FMUL R70, R70, R23.reuse ;  /* 0x0000001746467220 */ /* 0x080fe20000400000 */
[-C--:B------:R-:W-:Y:S01]  /*36d0*/  FMUL R71, R71, R23.reuse ;  /* 0x0000001747477220 */ /* 0x080fe20000400000 */
[----:B------:R-:W-:Y:S01]  /*36e0*/  @!P5 FMUL R26, R26, 0.5 ;  /* 0x3f0000001a1ad820 */ /* 0x000fe20000400000 */
[----:B------:R-:W-:Y:S01]  /*36f0*/  FMUL R74, R74, R23 ;  /* 0x000000174a4a7220 */ /* 0x000fe20000400000 */
[----:B-----5:R-:W-:Y:S01]  /*3700*/  @!P3 FMUL R89, R89, R89 ;  /* 0x000000595959b220 */ /* 0x020fe20000400000 */
[-C--:B------:R-:W-:Y:S01]  /*3710*/  FMUL R75, R75, R23.reuse ;  /* 0x000000174b4b7220 */ /* 0x080fe20000400000 */
[-C--:B------:R-:W-:Y:S01]  /*3720*/  FMUL R78, R78, R23.reuse ;  /* 0x000000174e4e7220 */ /* 0x080fe20000400000 */
[----:B------:R-:W3:Y:S01]  /*3730*/  MUFU.EX2 R28, R26 ;  /* 0x0000001a001c7308 */ /* 0x000ee20000000800 */
[-C--:B------:R-:W-:Y:S01]  /*3740*/  FMUL R79, R79, R23.reuse ;  /* 0x000000174f4f7220 */ /* 0x080fe20000400000 */
[-C--:B------:R-:W-:Y:S01]  /*3750*/  FMUL R82, R82, R23.reuse ;  /* 0x0000001752527220 */ /* 0x080fe20000400000 */
[----:B------:R-:W-:Y:S01]  /*3760*/  @!P6 FMUL R27, R27, 0.5 ;  /* 0x3f0000001b1be820 */ /* 0x000fe20000400000 */
[-C--:B------:R-:W-:Y:S01]  /*3770*/  FMUL R83, R83, R23.reuse ;  /* 0x0000001753537220 */ /* 0x080fe20000400000 */
[-C--:B------:R-:W-:Y:S01]  /*3780*/  FMUL R86, R86, R23.reuse ;  /* 0x0000001756567220 */ /* 0x080fe20000400000 */
[----:B------:R-:W-:Y:S01]  /*3790*/  FMUL R87, R87, R23 ;  /* 0x0000001757577220 */ /* 0x000fe20000400000 */
[----:B-1----:R-:W-:Y:S01]  /*37a0*/  F2FP.BF16.F32.PACK_AB R25, R31, R22 ;  /* 0x000000161f19723e */ /* 0x002fe200000010ff */
[----:B------:R1:W4:Y:S01]  /*37b0*/  MUFU.EX2 R29, R27 ;  /* 0x0000001b001d7308 */ /* 0x0003220000000800 */
[----:B--2---:R-:W-:Y:S01]  /*37c0*/  @!P4 FMUL R90, R90, R90 ;  /* 0x0000005a5a5ac220 */ /* 0x004fe20000400000 */
[----:B------:R-:W-:Y:S01]  /*37d0*/  ULEA UR6, UR6, UR14, 0x9 ;  /* 0x0000000e06067291 */ /* 0x000fe2000f8e483f */
[--C-:B------:R-:W-:Y:S01]  /*37e0*/  FFMA R35, R35, UR38, -R88.reuse ;  /* 0x0000002623237c23 */ /* 0x100fe20008000858 */
[----:B------:R-:W-:Y:S01]  /*37f0*/  UMOV UR7, 0x40000040 ;  /* 0x4000004000077882 */ /* 0x000fe20000000000 */
[--C-:B------:R-:W-:Y:S01]  /*3800*/  FFMA R34, R34, UR38, -R88.reuse ;  /* 0x0000002622227c23 */ /* 0x100fe20008000858 */
[----:B------:R-:W-:Y:S01]  /*3810*/  FFMA R38, R38, UR38, -R88 ;  /* 0x0000002626267c23 */ /* 0x000fe20008000858 */
[----:B------:R-:W-:Y:S01]  /*3820*/  FFMA R39, R33, UR38, -R30 ;  /* 0x0000002621277c23 */ /* 0x000fe2000800081e */
[----:B------:R-:W-:Y:S01]  /*3830*/  FSETP.GEU.AND P4, PT, R35, -126, PT ;  /* 0xc2fc00002300780b */ /* 0x000fe20003f8e000 */
[----:B---3--:R-:W-:Y:S01]  /*3840*/  @!P5 FMUL R28, R28, R28 ;  /* 0x0000001c1c1cd220 */ /* 0x008fe20000400000 */
[----:B-1----:R-:W-:Y:S01]  /*3850*/  F2FP.BF16.F32.PACK_AB R27, R21, R14 ;  /* 0x0000000e151b723e */ /* 0x002fe200000010ff */
[----:B------:R-:W-:Y:S01]  /*3860*/  UIADD3 UR8, UR6, 0x80, URZ ;  /* 0x0000008006087890 */ /* 0x000fe2000fffe03f */
[----:B------:R-:W-:Y:S01]  /*3870*/  FSETP.GEU.AND P3, PT, R34, -126, PT ;  /* 0xc2fc00002200780b */ /* 0x000fe20003f6e000 */
[----:B------:R-:W-:Y:S01]  /*3880*/  UMOV UR11, 0x40000040 ;  /* 0x40000040000b7882 */ /* 0x000fe20000000000 */
[----:B------:R-:W-:Y:S01]  /*3890*/  FSETP.GEU.AND P5, PT, R38, -126, PT ;  /* 0xc2fc00002600780b */ /* 0x000fe20003fae000 */
[--C-:B------:R-:W-:Y:S01]  /*38a0*/  FFMA R42, R42, UR38, -R88.reuse ;  /* 0x000000262a2a7c23 */ /* 0x100fe20008000858 */
[--C-:B------:R-:W-:Y:S01]  /*38b0*/  FFMA R43, R43, UR38, -R88.reuse ;  /* 0x000000262b2b7c23 */ /* 0x100fe20008000858 */
[----:B----4-:R-:W-:Y:S01]  /*38c0*/  @!P6 FMUL R29, R29, R29 ;  /* 0x0000001d1d1de220 */ /* 0x010fe20000400000 */
[----:B------:R-:W-:Y:S01]  /*38d0*/  FSETP.GEU.AND P6, PT, R24, -126, PT ;  /* 0xc2fc00001800780b */ /* 0x000fe20003fce000 */
[----:B------:R-:W-:Y:S01]  /*38e0*/  UMOV UR10, UR8 ;  /* 0x00000008000a7c82 */ /* 0x000fe20008000000 */
[----:B------:R-:W-:Y:S01]  /*38f0*/  FFMA R92, R46, UR38, -R88 ;  /* 0x000000262e5c7c23 */ /* 0x000fe20008000858 */
[----:B------:R-:W-:Y:S01]  /*3900*/  @!P4 FMUL R35, R35, 0.5 ;  /* 0x3f0000002323c820 */ /* 0x000fe20000400000 */
[----:B------:R-:W-:Y:S01]  /*3910*/  F2FP.BF16.F32.PACK_AB R26, R29, R28 ;  /* 0x0000001c1d1a723e */ /* 0x000fe200000010ff */
[----:B------:R-:W-:Y:S01]  /*3920*/  FFMA R46, R40, UR38, -R30 ;  /* 0x00000026282e7c23 */ /* 0x000fe2000800081e */
[----:B------:R-:W-:Y:S01]  /*3930*/  UIADD3 UR8, UR6, 0x100, URZ ;  /* 0x0000010006087890 */ /* 0x000fe2000fffe03f */
[----:B------:R-:W-:Y:S01]  /*3940*/  @!P3 FMUL R34, R34, 0.5 ;  /* 0x3f0000002222b820 */ /* 0x000fe20000400000 */
[--C-:B------:R-:W-:Y:S01]  /*3950*/  FFMA R51, R51, UR38, -R88.reuse ;  /* 0x0000002633337c23 */ /* 0x100fe20008000858 */
[----:B------:R-:W-:Y:S01]  /*3960*/  @!P5 FMUL R38, R38, 0.5 ;  /* 0x3f0000002626d820 */ /* 0x000fe20000400000 */
[----:B------:R-:W1:Y:S01]  /*3970*/  MUFU.EX2 R35, R35 ;  /* 0x0000002300237308 */ /* 0x000e620000000800 */
[----:B------:R-:W-:Y:S01]  /*3980*/  FFMA R54, R54, UR38, -R88 ;  /* 0x0000002636367c23 */ /* 0x000fe20008000858 */
[----:B------:R-:W-:Y:S01]  /*3990*/  FFMA R49, R49, UR38, -R30 ;  /* 0x0000002631317c23 */ /* 0x000fe2000800081e */
[----:B------:R-:W-:Y:S01]  /*39a0*/  @!P6 FMUL R24, R24, 0.5 ;  /* 0x3f0000001818e820 */ /* 0x000fe20000400000 */
[----:B------:R-:W-:Y:S01]  /*39b0*/  FFMA R12, R23, R12, R22 ;  /* 0x0000000c170c7223 */ /* 0x000fe20000000016 */
[----:B------:R-:W-:Y:S01]  /*39c0*/  FFMA R13, R20, R13, R89 ;  /* 0x0000000d140d7223 */ /* 0x000fe20000000059 */
[----:B------:R-:W-:-:S02]  /*39d0*/  VIADD R6, R6, 0x1 ;  /* 0x0000000106067836 */ /* 0x000fc40000000000 */
[----:B------:R2:W3:Y:S01]  /*39e0*/  MUFU.EX2 R32, R24 ;  /* 0x0000001800207308 */ /* 0x0004e20000000800 */
[----:B------:R-:W-:Y:S01]  /*39f0*/  FADD R31, R12, R31 ;  /* 0x0000001f0c1f7221 */ /* 0x000fe20000000000 */
[----:B------:R-:W-:Y:S01]  /*3a00*/  FADD R13, R13, R90 ;  /* 0x0000005a0d0d7221 */ /* 0x000fe20000000000 */
[----:B------:R-:W-:Y:S02]  /*3a10*/  VIADD R15, R15, 0x1 ;  /* 0x000000010f0f7836 */ /* 0x000fe40000000000 */
[----:B------:R-:W-:Y:S01]  /*3a20*/  FADD R14, R31, R14 ;  /* 0x0000000e1f0e7221 */ /* 0x000fe20000000000 */
[----:B------:R-:W-:Y:S02]  /*3a30*/  FADD R28, R13, R28 ;  /* 0x0000001c0d1c7221 */ /* 0x000fe40000000000 */
[----:B------:R-:W4:Y:S01]  /*3a40*/  MUFU.EX2 R34, R34 ;  /* 0x0000002200227308 */ /* 0x000f220000000800 */
[----:B--2---:R-:W-:Y:S01]  /*3a50*/  F2FP.BF16.F32.PACK_AB R24, R90, R89 ;  /* 0x000000595a18723e */ /* 0x004fe200000010ff */
[----:B-1----:R-:W-:Y:S01]  /*3a60*/  @!P4 FMUL R35, R35, R35 ;  /* 0x000000232323c220 */ /* 0x002fe20000400000 */
[----:B------:R-:W-:Y:S01]  /*3a70*/  FSETP.GEU.AND P4, PT, R39, -126, PT ;  /* 0xc2fc00002700780b */ /* 0x000fe20003f8e000 */
[----:B------:R-:W-:Y:S01]  /*3a80*/  FADD R21, R14, R21 ;  /* 0x000000150e157221 */ /* 0x000fe20000000000 */
[----:B------:R-:W-:Y:S01]  /*3a90*/  WARPGROUP.ARRIVE ;  /* 0x00000000000079c5 */ /* 0x000fe20000000000 */
[----:B------:R-:W-:-:S02]  /*3aa0*/  FADD R29, R28, R29 ;  /* 0x0000001d1c1d7221 */ /* 0x000fc40000000000 */
[----:B------:R-:W1:Y:S01]  /*3ab0*/  MUFU.EX2 R33, R38 ;  /* 0x0000002600217308 */ /* 0x000e620000000800 */
[----:B---3--:R-:W-:Y:S02]  /*3ac0*/  @!P6 FMUL R32, R32, R32 ;  /* 0x000000202020e220 */ /* 0x008fe40000400000 */
[----:B------:R-:W-:Y:S01]  /*3ad0*/  HGMMA.64x64x16.F32.BF16 R56, R24, gdesc[UR4].tnspB, R56, gsb0 ;  /* 0x40e0000418387df0 */ /* 0x000fe20008001838 */
[----:B------:R-:W-:Y:S01]  /*3ae0*/  UIADD3 UR6, UR6, 0x180, URZ ;  /* 0x0000018006067890 */ /* 0x000fe2000fffe03f */
[----:B------:R-:W-:-:S03]  /*3af0*/  UMOV UR7, 0x40000040 ;  /* 0x4000004000077882 */ /* 0x000fc60000000000 */
[----:B------:R-:W-:Y:S01]  /*3b00*/  @!P4 FMUL R39, R39, 0.5 ;  /* 0x3f0000002727c820 */ /* 0x000fe20000400000 */
[----:B----4-:R-:W-:Y:S01]  /*3b10*/  @!P3 FMUL R34, R34, R34 ;  /* 0x000000222222b220 */ /* 0x010fe20000400000 */
[----:B------:R-:W-:Y:S01]  /*3b20*/  FSETP.GEU.AND P3, PT, R91, -126, PT ;  /* 0xc2fc00005b00780b */ /* 0x000fe20003f6e000 */
[----:B-1----:R-:W-:-:S12]  /*3b30*/  @!P5 FMUL R33, R33, R33 ;  /* 0x000000212121d220 */ /* 0x002fd80000400000 */
[----:B------:R-:W-:Y:S01]  /*3b40*/  @!P3 FMUL R91, R91, 0.5 ;  /* 0x3f0000005b5bb820 */ /* 0x000fe20000400000 */
[----:B------:R-:W-:Y:S02]  /*3b50*/  WARPGROUP.DEPBAR.LE gsb0, 0x0 ;  /* 0x00008000000079c5 */ /* 0x000fe40000010000 */
[--C-:B------:R-:W-:Y:S01]  /*3b60*/  FFMA R24, R36, UR38, -R30.reuse ;  /* 0x0000002624187c23 */ /* 0x100fe2000800081e */
[----:B------:R-:W-:Y:S01]  /*3b70*/  FFMA R25, R37, UR38, -R30 ;  /* 0x0000002625197c23 */ /* 0x000fe2000800081e */
[----:B------:R1:W2:Y:S01]  /*3b80*/  MUFU.EX2 R36, R91 ;  /* 0x0000005b00247308 */ /* 0x0002a20000000800 */
[----:B------:R-:W-:Y:S02]  /*3b90*/  F2FP.BF16.F32.PACK_AB R27, R32, R33 ;  /* 0x00000021201b723e */ /* 0x000fe400000010ff */
[----:B------:R-:W-:Y:S02]  /*3ba0*/  FSETP.GEU.AND P5, PT, R24, -126, PT ;  /* 0xc2fc00001800780b */ /* 0x000fe40003fae000 */
[----:B------:R-:W-:-:S03]  /*3bb0*/  FSETP.GEU.AND P6, PT, R25, -126, PT ;  /* 0xc2fc00001900780b */ /* 0x000fc60003fce000 */
[----:B------:R-:W3:Y:S01]  /*3bc0*/  MUFU.EX2 R37, R39 ;  /* 0x0000002700257308 */ /* 0x000ee20000000800 */
[----:B-1----:R-:W-:Y:S01]  /*3bd0*/  FFMA R91, R47, UR38, -R88 ;  /* 0x000000262f5b7c23 */ /* 0x002fe20008000858 */
[----:B------:R-:W-:-:S06]  /*3be0*/  FFMA R47, R41, UR38, -R30 ;  /* 0x00000026292f7c23 */ /* 0x000fcc000800081e */
[----:B------:R-:W-:Y:S01]  /*3bf0*/  @!P5 FMUL R24, R24, 0.5 ;  /* 0x3f0000001818d820 */ /* 0x000fe20000400000 */
[----:B--2---:R-:W-:Y:S01]  /*3c00*/  @!P3 FMUL R36, R36, R36 ;  /* 0x000000242424b220 */ /* 0x004fe20000400000 */
[----:B------:R-:W-:Y:S01]  /*3c10*/  @!P6 FMUL R25, R25, 0.5 ;  /* 0x3f0000001919e820 */ /* 0x000fe20000400000 */
[----:B------:R-:W-:Y:S01]  /*3c20*/  FSETP.GEU.AND P3, PT, R42, -126, PT ;  /* 0xc2fc00002a00780b */ /* 0x000fe20003f6e000 */
[----:B------:R1:W2:Y:S01]  /*3c30*/  MUFU.EX2 R38, R24 ;  /* 0x0000001800267308 */ /* 0x0002a20000000800 */
[----:B---3--:R-:W-:Y:S01]  /*3c40*/  @!P4 FMUL R37, R37, R37 ;  /* 0x000000252525c220 */ /* 0x008fe20000400000 */
[----:B------:R-:W-:-:S06]  /*3c50*/  FSETP.GEU.AND P4, PT, R43, -126, PT ;  /* 0xc2fc00002b00780b */ /* 0x000fcc0003f8e000 */
[----:B------:R3:W4:Y:S01]  /*3c60*/  MUFU.EX2 R39, R25 ;  /* 0x0000001900277308 */ /* 0x0007220000000800 */
[----:B-1----:R-:W-:Y:S01]  /*3c70*/  F2FP.BF16.F32.PACK_AB R24, R37, R36 ;  /* 0x000000242518723e */ /* 0x002fe200000010ff */
[----:B------:R-:W-:Y:S02]  /*3c80*/  FADD R36, R29, R36 ;  /* 0x000000241d247221 */ /* 0x000fe40000000000 */
[----:B------:R-:W-:Y:S02]  /*3c90*/  @!P3 FMUL R42, R42, 0.5 ;  /* 0x3f0000002a2ab820 */ /* 0x000fe40000400000 */
[----:B------:R-:W-:Y:S01]  /*3ca0*/  FADD R37, R36, R37 ;  /* 0x0000002524257221 */ /* 0x000fe20000000000 */
[----:B--2---:R-:W-:Y:S01]  /*3cb0*/  @!P5 FMUL R38, R38, R38 ;  /* 0x000000262626d220 */ /* 0x004fe20000400000 */
[----:B---3--:R-:W-:Y:S02]  /*3cc0*/  F2FP.BF16.F32.PACK_AB R25, R35, R34 ;  /* 0x000000222319723e */ /* 0x008fe400000010ff */
[----:B------:R-:W1:Y:S01]  /*3cd0*/  MUFU.EX2 R42, R42 ;  /* 0x0000002a002a7308 */ /* 0x000e620000000800 */
[----:B------:R-:W-:Y:S01]  /*3ce0*/  FSETP.GEU.AND P5, PT, R92, -126, PT ;  /* 0xc2fc00005c00780b */ /* 0x000fe20003fae000 */
[----:B------:R-:W-:Y:S01]  /*3cf0*/  @!P4 FMUL R43, R43, 0.5 ;  /* 0x3f0000002b2bc820 */ /* 0x000fe20000400000 */
[----:B------:R-:W-:Y:S01]  /*3d00*/  FADD R34, R21, R34 ;  /* 0x0000002215227221 */ /* 0x000fe20000000000 */
[----:B----4-:R-:W-:Y:S01]  /*3d10*/  @!P6 FMUL R39, R39, R39 ;  /* 0x000000272727e220 */ /* 0x010fe20000400000 */
[----:B------:R-:W-:-:S03]  /*3d20*/  FSETP.GEU.AND P6, PT, R91, -126, PT ;  /* 0xc2fc00005b00780b */ /* 0x000fc60003fce000 */
[----:B------:R-:W2:Y:S01]  /*3d30*/  MUFU.EX2 R43, R43 ;  /* 0x0000002b002b7308 */ /* 0x000ea20000000800 */
[----:B------:R-:W-:Y:S01]  /*3d40*/  FADD R34, R34, R35 ;  /* 0x0000002322227221 */ /* 0x000fe20000000000 */
[----:B------:R-:W-:Y:S01]  /*3d50*/  F2FP.BF16.F32.PACK_AB R26, R39, R38 ;  /* 0x00000026271a723e */ /* 0x000fe200000010ff */
[----:B------:R-:W-:Y:S02]  /*3d60*/  FADD R38, R37, R38 ;  /* 0x0000002625267221 */ /* 0x000fe40000000000 */
[----:B------:R-:W-:Y:S01]  /*3d70*/  FADD R33, R34, R33 ;  /* 0x0000002122217221 */ /* 0x000fe20000000000 */
[----:B------:R-:W-:Y:S01]  /*3d80*/  @!P5 FMUL R92, R92, 0.5 ;  /* 0x3f0000005c5cd820 */ /* 0x000fe20000400000 */
[----:B------:R-:W-:Y:S01]  /*3d90*/  WARPGROUP.ARRIVE ;  /* 0x00000000000079c5 */ /* 0x000fe20000000000 */
[----:B------:R-:W-:Y:S01]  /*3da0*/  FADD R39, R38, R39 ;  /* 0x0000002726277221 */ /* 0x000fe20000000000 */
[----:B-1----:R-:W-:Y:S01]  /*3db0*/  @!P3 FMUL R42, R42, R42 ;  /* 0x0000002a2a2ab220 */ /* 0x002fe20000400000 */
[----:B------:R-:W1:Y:S01]  /*3dc0*/  MUFU.EX2 R40, R92 ;  /* 0x0000005c00287308 */ /* 0x000e620000000800 */
[----:B------:R-:W-:Y:S01]  /*3dd0*/  FSETP.GEU.AND P3, PT, R46, -126, PT ;  /* 0xc2fc00002e00780b */ /* 0x000fe20003f6e000 */
[----:B------:R-:W-:Y:S01]  /*3de0*/  @!P6 FMUL R91, R91, 0.5 ;  /* 0x3f0000005b5be820 */ /* 0x000fe20000400000 */
[----:B------:R-:W-:Y:S01]  /*3df0*/  HGMMA.64x64x16.F32.BF16 R56, R24, gdesc[UR8].tnspB, R56, gsb0 ;  /* 0x40e0000818387df0 */ /* 0x000fe20008001838 */
[----:B------:R-:W-:Y:S01]  /*3e00*/  UMOV UR10, UR8 ;  /* 0x00000008000a7c82 */ /* 0x000fe20008000000 */
[----:B------:R-:W-:Y:S01]  /*3e10*/  UMOV UR11, 0x40000040 ;  /* 0x40000040000b7882 */ /* 0x000fe20000000000 */
[----:B------:R-:W-:Y:S01]  /*3e20*/  FADD R33, R33, R32 ;  /* 0x0000002021217221 */ /* 0x000fe20000000000 */
[----:B--2---:R-:W-:Y:S01]  /*3e30*/  @!P4 FMUL R43, R43, R43 ;  /* 0x0000002b2b2bc220 */ /* 0x004fe20000400000 */
[----:B------:R-:W2:Y:S01]  /*3e40*/  MUFU.EX2 R41, R91 ;  /* 0x0000005b00297308 */ /* 0x000ea20000000800 */
[----:B------:R-:W-:-:S05]  /*3e50*/  FSETP.GEU.AND P4, PT, R47, -126, PT ;  /* 0xc2fc00002f00780b */ /* 0x000fca0003f8e000 */
[----:B------:R-:W-:Y:S01]  /*3e60*/  @!P3 FMUL R46, R46, 0.5 ;  /* 0x3f0000002e2eb820 */ /* 0x000fe20000400000 */
[----:B-1----:R-:W-:-:S07]  /*3e70*/  @!P5 FMUL R40, R40, R40 ;  /* 0x000000282828d220 */ /* 0x002fce0000400000 */
[----:B------:R-:W-:Y:S01]  /*3e80*/  @!P4 FMUL R47, R47, 0.5 ;  /* 0x3f0000002f2fc820 */ /* 0x000fe20000400000 */
[----:B--2---:R-:W-:-:S05]  /*3e90*/  @!P6 FMUL R41, R41, R41 ;  /* 0x000000292929e220 */ /* 0x004fca0000400000 */
[----:B------:R-:W1:Y:S02]  /*3ea0*/  MUFU.EX2 R47, R47 ;  /* 0x0000002f002f7308 */ /* 0x000e640000000800 */
[----:B-1----:R-:W-:Y:S01]  /*3eb0*/  @!P4 FMUL R47, R47, R47 ;  /* 0x0000002f2f2fc220 */ /* 0x002fe20000400000 */
[----:B------:R-:W-:-:S13]  /*3ec0*/  FSETP.GEU.AND P4, PT, R51, -126, PT ;  /* 0xc2fc00003300780b */ /* 0x000fda0003f8e000 */
[----:B------:R-:W-:-:S06]  /*3ed0*/  @!P4 FMUL R51, R51, 0.5 ;  /* 0x3f0000003333c820 */ /* 0x000fcc0000400000 */
[----:B------:R-:W1:Y:S01]  /*3ee0*/  MUFU.EX2 R51, R51 ;  /* 0x0000003300337308 */ /* 0x000e620000000800 */
[----:B------:R-:W-:Y:S02]  /*3ef0*/  WARPGROUP.DEPBAR.LE gsb0, 0x0 ;  /* 0x00008000000079c5 */ /* 0x000fe40000010000 */
[--C-:B------:R-:W-:Y:S01]  /*3f00*/  FFMA R24, R44, UR38, -R30.reuse ;  /* 0x000000262c187c23 */ /* 0x100fe2000800081e */
[----:B------:R-:W-:-:S04]  /*3f10*/  FFMA R25, R45, UR38, -R30 ;  /* 0x000000262d197c23 */ /* 0x000fc8000800081e */
[----:B------:R-:W2:Y:S01]  /*3f20*/  MUFU.EX2 R44, R46 ;  /* 0x0000002e002c7308 */ /* 0x000ea20000000800 */
[--C-:B------:R-:W-:Y:S01]  /*3f30*/  FFMA R26, R50, UR38, -R88.reuse ;  /* 0x00000026321a7c23 */ /* 0x100fe20008000858 */
[----:B------:R-:W-:Y:S01]  /*3f40*/  F2FP.BF16.F32.PACK_AB R27, R41, R40 ;  /* 0x00000028291b723e */ /* 0x000fe200000010ff */
[----:B------:R-:W-:Y:S01]  /*3f50*/  FFMA R88, R55, UR38, -R88 ;  /* 0x0000002637587c23 */ /* 0x000fe20008000858 */
[----:B------:R-:W-:Y:S01]  /*3f60*/  FSETP.GEU.AND P5, PT, R24, -126, PT ;  /* 0xc2fc00001800780b */ /* 0x000fe20003fae000 */
[----:B-1----:R-:W-:Y:S01]  /*3f70*/  @!P4 FMUL R51, R51, R51 ;  /* 0x000000333333c220 */ /* 0x002fe20000400000 */
[----:B------:R-:W-:Y:S02]  /*3f80*/  FSETP.GEU.AND P6, PT, R25, -126, PT ;  /* 0xc2fc00001900780b */ /* 0x000fe40003fce000 */
[----:B------:R-:W-:-:S09]  /*3f90*/  FSETP.GEU.AND P4, PT, R49, -126, PT ;  /* 0xc2fc00003100780b */ /* 0x000fd20003f8e000 */
[----:B------:R-:W-:Y:S01]  /*3fa0*/  @!P5 FMUL R24, R24, 0.5 ;  /* 0x3f0000001818d820 */ /* 0x000fe20000400000 */
[----:B--2---:R-:W-:Y:S01]  /*3fb0*/  @!P3 FMUL R44, R44, R44 ;  /* 0x0000002c2c2cb220 */ /* 0x004fe20000400000 */
[----:B------:R-:W-:Y:S01]  /*3fc0*/  @!P6 FMUL R25, R25, 0.5 ;  /* 0x3f0000001919e820 */ /* 0x000fe20000400000 */
[----:B------:R-:W-:Y:S01]  /*3fd0*/  FSETP.GEU.AND P3, PT, R26, -126, PT ;  /* 0xc2fc00001a00780b */ /* 0x000fe20003f6e000 */
[----:B------:R1:W2:Y:S01]  /*3fe0*/  MUFU.EX2 R45, R24 ;  /* 0x00000018002d7308 */ /* 0x0002a20000000800 */
[----:B------:R-:W-:-:S07]  /*3ff0*/  @!P4 FMUL R49, R49, 0.5 ;  /* 0x3f0000003131c820 */ /* 0x000fce0000400000 */
[----:B------:R3:W4:Y:S01]  /*4000*/  MUFU.EX2 R50, R25 ;  /* 0x0000001900327308 */ /* 0x0007220000000800 */
[----:B-1----:R-:W-:Y:S01]  /*4010*/  F2FP.BF16.F32.PACK_AB R24, R47, R44 ;  /* 0x0000002c2f18723e */ /* 0x002fe200000010ff */
[----:B------:R-:W-:Y:S02]  /*4020*/  FADD R44, R39, R44 ;  /* 0x0000002c272c7221 */ /* 0x000fe40000000000 */
[----:B------:R-:W-:Y:S02]  /*4030*/  @!P3 FMUL R26, R26, 0.5 ;  /* 0x3f0000001a1ab820 */ /* 0x000fe40000400000 */
[----:B------:R-:W-:Y:S02]  /*4040*/  FADD R44, R44, R47 ;  /* 0x0000002f2c2c7221 */ /* 0x000fe40000000000 */
[----:B------:R1:W5:Y:S01]  /*4050*/  MUFU.EX2 R46, R26 ;  /* 0x0000001a002e7308 */ /* 0x0003620000000800 */
[----:B--2---:R-:W-:Y:S01]  /*4060*/  @!P5 FMUL R45, R45, R45 ;  /* 0x0000002d2d2dd220 */ /* 0x004fe20000400000 */
[----:B---3--:R-:W-:Y:S01]  /*4070*/  F2FP.BF16.F32.PACK_AB R25, R43, R42 ;  /* 0x0000002a2b19723e */ /* 0x008fe200000010ff */
[----:B------:R-:W-:Y:S01]  /*4080*/  FADD R42, R33, R42 ;  /* 0x0000002a212a7221 */ /* 0x000fe20000000000 */
[----:B------:R-:W-:-:S03]  /*4090*/  FSETP.GEU.AND P5, PT, R54, -126, PT ;  /* 0xc2fc00003600780b */ /* 0x000fc60003fae000 */
[----:B------:R-:W-:Y:S01]  /*40a0*/  FADD R43, R42, R43 ;  /* 0x0000002b2a2b7221 */ /* 0x000fe20000000000 */
[----:B------:R-:W2:Y:S01]  /*40b0*/  MUFU.EX2 R49, R49 ;  /* 0x0000003100317308 */ /* 0x000ea20000000800 */
[----:B----4-:R-:W-:Y:S01]  /*40c0*/  @!P6 FMUL R50, R50, R50 ;  /* 0x000000323232e220 */ /* 0x010fe20000400000 */
[----:B------:R-:W-:Y:S01]  /*40d0*/  FSETP.GEU.AND P6, PT, R88, -126, PT ;  /* 0xc2fc00005800780b */ /* 0x000fe20003fce000 */
[----:B------:R-:W-:-:S03]  /*40e0*/  FADD R40, R43, R40 ;  /* 0x000000282b287221 */ /* 0x000fc60000000000 */
[----:B-1----:R-:W-:Y:S01]  /*40f0*/  F2FP.BF16.F32.PACK_AB R26, R50, R45 ;  /* 0x0000002d321a723e */ /* 0x002fe200000010ff */
[----:B------:R-:W-:Y:S01]  /*4100*/  FADD R45, R44, R45 ;  /* 0x0000002d2c2d7221 */ /* 0x000fe20000000000 */
[----:B------:R-:W-:Y:S01]  /*4110*/  FADD R41, R40, R41 ;  /* 0x0000002928297221 */ /* 0x000fe20000000000 */
[----:B------:R-:W-:Y:S01]  /*4120*/  @!P5 FMUL R54, R54, 0.5 ;  /* 0x3f0000003636d820 */ /* 0x000fe20000400000 */
[----:B------:R-:W-:Y:S01]  /*4130*/  WARPGROUP.ARRIVE ;  /* 0x00000000000079c5 */ /* 0x000fe20000000000 */
[----:B-----5:R-:W-:Y:S01]  /*4140*/  @!P3 FMUL R46, R46, R46 ;  /* 0x0000002e2e2eb220 */ /* 0x020fe20000400000 */
[----:B------:R-:W-:Y:S01]  /*4150*/  FADD R45, R45, R50 ;  /* 0x000000322d2d7221 */ /* 0x000fe20000000000 */
[----:B------:R-:W1:Y:S02]  /*4160*/  MUFU.EX2 R55, R54 ;  /* 0x0000003600377308 */ /* 0x000e640000000800 */
[----:B------:R-:W-:Y:S01]  /*4170*/  @!P6 FMUL R88, R88, 0.5 ;  /* 0x3f0000005858e820 */ /* 0x000fe20000400000 */
[----:B------:R-:W-:Y:S01]  /*4180*/  HGMMA.64x64x16.F32.BF16 R56, R24, gdesc[UR8].tnspB, R56, gsb0 ;  /* 0x40e0000818387df0 */ /* 0x000fe20008001838 */
[----:B--2---:R-:W-:Y:S01]  /*4190*/  @!P4 FMUL R49, R49, R49 ;  /* 0x000000313131c220 */ /* 0x004fe20000400000 */
[----:B------:R-:W-:-:S04]  /*41a0*/  ISETP.NE.AND P4, PT, R15, 0x4, PT ;  /* 0x000000040f00780c */ /* 0x000fc80003f85270 */
[----:B------:R-:W-:Y:S01]  /*41b0*/  SEL R15, R15, RZ, P4 ;  /* 0x000000ff0f0f7207 */ /* 0x000fe20002000000 */
[----:B-1----:R-:W-:Y:S01]  /*41c0*/  @!P5 FMUL R55, R55, R55 ;  /* 0x000000373737d220 */ /* 0x002fe20000400000 */
[----:B------:R-:W-:Y:S02]  /*41d0*/  WARPGROUP.DEPBAR.LE gsb0, 0x0 ;  /* 0x00008000000079c5 */ /* 0x000fe40000010000 */
[--C-:B------:R-:W-:Y:S01]  /*41e0*/  FFMA R24, R48, UR38, -R30.reuse ;  /* 0x0000002630187c23 */ /* 0x100fe2000800081e */
[--C-:B------:R-:W-:Y:S01]  /*41f0*/  FFMA R26, R53, UR38, -R30.reuse ;  /* 0x00000026351a7c23 */ /* 0x100fe2000800081e */
[----:B------:R-:W1:Y:S01]  /*4200*/  MUFU.EX2 R48, R88 ;  /* 0x0000005800307308 */ /* 0x000e620000000800 */
[----:B------:R-:W-:Y:S02]  /*4210*/  FFMA R25, R52, UR38, -R30 ;  /* 0x0000002634197c23 */ /* 0x000fe4000800081e */
[----:B------:R-:W-:Y:S02]  /*4220*/  FSETP.GEU.AND P3, PT, R24, -126, PT ;  /* 0xc2fc00001800780b */ /* 0x000fe40003f6e000 */
[----:B------:R-:W-:-:S11]  /*4230*/  FSETP.GEU.AND P5, PT, R26, -126, PT ;  /* 0xc2fc00001a00780b */ /* 0x000fd60003fae000 */
[----:B------:R-:W-:Y:S01]  /*4240*/  @!P3 FMUL R24, R24, 0.5 ;  /* 0x3f0000001818b820 */ /* 0x000fe20000400000 */
[----:B-1----:R-:W-:Y:S01]  /*4250*/  @!P6 FMUL R48, R48, R48 ;  /* 0x000000303030e220 */ /* 0x002fe20000400000 */
[----:B------:R-:W-:Y:S01]  /*4260*/  FSETP.GEU.AND P6, PT, R25, -126, PT ;  /* 0xc2fc00001900780b */ /* 0x000fe20003fce000 */
[----:B------:R-:W-:Y:S01]  /*4270*/  @!P5 FMUL R26, R26, 0.5 ;  /* 0x3f0000001a1ad820 */ /* 0x000fe20000400000 */
[----:B------:R-:W1:Y:S02]  /*4280*/  MUFU.EX2 R52, R24 ;  /* 0x0000001800347308 */ /* 0x000e640000000800 */
[----:B------:R-:W-:-:S06]  /*4290*/  F2FP.BF16.F32.PACK_AB R27, R48, R55 ;  /* 0x00000037301b723e */ /* 0x000fcc00000010ff */
[----:B------:R-:W2:Y:S03]  /*42a0*/  MUFU.EX2 R30, R26 ;  /* 0x0000001a001e7308 */ /* 0x000ea60000000800 */
[----:B------:R-:W-:-:S05]  /*42b0*/  @!P6 FMUL R25, R25, 0.5 ;  /* 0x3f0000001919e820 */ /* 0x000fca0000400000 */
[----:B------:R3:W4:Y:S01]  /*42c0*/  MUFU.EX2 R53, R25 ;  /* 0x0000001900357308 */ /* 0x0007220000000800 */
[----:B-1----:R-:W-:Y:S01]  /*42d0*/  @!P3 FMUL R52, R52, R52 ;  /* 0x000000343434b220 */ /* 0x002fe20000400000 */
[----:B------:R-:W-:-:S04]  /*42e0*/  ISETP.NE.AND P3, PT, R6, 0x4, PT ;  /* 0x000000040600780c */ /* 0x000fc80003f65270 */
[----:B------:R-:W-:Y:S01]  /*42f0*/  F2FP.BF16.F32.PACK_AB R24, R49, R52 ;  /* 0x000000343118723e */ /* 0x000fe200000010ff */
[----:B------:R-:W-:Y:S01]  /*4300*/  FADD R52, R45, R52 ;  /* 0x000000342d347221 */ /* 0x000fe20000000000 */
[----:B------:R-:W-:Y:S01]  /*4310*/  SEL R6, R6, RZ, P3 ;  /* 0x000000ff06067207 */ /* 0x000fe20001800000 */
[----:B--2---:R-:W-:Y:S01]  /*4320*/  @!P5 FMUL R30, R30, R30 ;  /* 0x0000001e1e1ed220 */ /* 0x004fe20000400000 */
[----:B---3--:R-:W-:Y:S01]  /*4330*/  F2FP.BF16.F32.PACK_AB R25, R51, R46 ;  /* 0x0000002e3319723e */ /* 0x008fe200000010ff */
[----:B------:R-:W-:Y:S01]  /*4340*/  FADD R46, R41, R46 ;  /* 0x0000002e292e7221 */ /* 0x000fe20000000000 */
[C---:B------:R-:W-:Y:S01]  /*4350*/  LEA R12, R6.reuse, R11, 0x3 ;  /* 0x0000000b060c7211 */ /* 0x040fe200078e18ff */
[----:B------:R-:W-:Y:S02]  /*4360*/  VIADD R6, R6, 0x1 ;  /* 0x0000000106067836 */ /* 0x000fe40000000000 */
[----:B------:R-:W-:Y:S01]  /*4370*/  FADD R52, R52, R49 ;  /* 0x0000003134347221 */ /* 0x000fe20000000000 */
[----:B------:R-:W-:Y:S01]  /*4380*/  FADD R46, R46, R51 ;  /* 0x000000332e2e7221 */ /* 0x000fe20000000000 */
[----:B------:R-:W-:Y:S01]  /*4390*/  PRMT R12, RZ, 0x654, R12 ;  /* 0x00000654ff0c7816 */ /* 0x000fe2000000000c */
[----:B----4-:R-:W-:Y:S01]  /*43a0*/  @!P6 FMUL R53, R53, R53 ;  /* 0x000000353535e220 */ /* 0x010fe20000400000 */
[----:B------:R-:W-:Y:S01]  /*43b0*/  ISETP.NE.AND P3, PT, R6, 0x4, PT ;  /* 0x000000040600780c */ /* 0x000fe20003f65270 */
[----:B------:R-:W-:-:S02]  /*43c0*/  FADD R55, R46, R55 ;  /* 0x000000372e377221 */ /* 0x000fc40000000000 */
[----:B------:R-:W-:Y:S01]  /*43d0*/  FADD R13, R52, R53 ;  /* 0x00000035340d7221 */ /* 0x000fe20000000000 */
[----:B------:R-:W-:Y:S02]  /*43e0*/  F2FP.BF16.F32.PACK_AB R26, R30, R53 ;  /* 0x000000351e1a723e */ /* 0x000fe400000010ff */
[----:B------:R-:W-:Y:S01]  /*43f0*/  SEL R6, R6, RZ, P3 ;  /* 0x000000ff06067207 */ /* 0x000fe20001800000 */
[----:B------:R-:W-:Y:S01]  /*4400*/  FADD R13, R13, R30 ;  /* 0x0000001e0d0d7221 */ /* 0x000fe20000000000 */
[----:B------:R-:W-:-:S06]  /*4410*/  WARPGROUP.ARRIVE ;  /* 0x00000000000079c5 */ /* 0x000fcc0000000000 */
[----:B------:R-:W-:Y:S03]  /*4420*/  HGMMA.64x64x16.F32.BF16 R56, R24, gdesc[UR4].tnspB, R56, gsb0 ;  /* 0x40e0000418387df0 */ /* 0x000fe60008001838 */
[----:B------:R-:W-:Y:S02]  /*4430*/  WARPGROUP.DEPBAR.LE gsb0, 0x0 ;  /* 0x00008000000079c5 */ /* 0x000fe40000010000 */
[----:B------:R1:W-:Y:S02]  /*4440*/  SYNCS.ARRIVE.TRANS64.RED.A1T0 RZ, [R12+URZ], RZ ;  /* 0x000000ff0cff79a7 */ /* 0x0003e4000810043f */
[----:B-1----:R-:W-:-:S04]  /*4450*/  SEL R12, RZ, 0x1, P4 ;  /* 0x00000001ff0c7807 */ /* 0x002fc80002000000 */
[----:B------:R-:W-:Y:S01]  /*4460*/  LOP3.LUT R3, R3, R12, RZ, 0x3c, !PT ;  /* 0x0000000c03037212 */ /* 0x000fe200078e3cff */
[----:B------:R-:W-:Y:S01]  /*4470*/  FADD R12, R55, R48 ;  /* 0x00000030370c7221 */ /* 0x000fe20000000000 */
[----:B------:R-:W-:Y:S06]  /*4480*/  @P2 BRA `(.L_x_31) ;  /* 0x0000000000982947 */ /* 0x000fec0003800000 */
[----:B------:R-:W-:Y:S01]  /*4490*/  ISETP.LT.OR P2, PT, R7, 0x1, !P0 ;  /* 0x000000010700780c */ /* 0x000fe20004741670 */
[----:B------:R-:W-:-:S12]  /*44a0*/  BSSY B0, `(.L_x_32) ;  /* 0x0000023000007945 */ /* 0x000fd80003800000 */
[----:B------:R-:W-:Y:S05]  /*44b0*/  @P2 BRA `(.L_x_33) ;  /* 0x0000000000842947 */ /* 0x000fea0003800000 */
[----:B------:R-:W-:Y:S02]  /*44c0*/  LEA R14, R5, R2, 0x3 ;  /* 0x00000002050e7211 */ /* 0x000fe400078e18ff */
[----:B------:R-:W-:Y:S02]  /*44d0*/  SHF.L.U32 R21, R4, 0x1f, RZ ;  /* 0x0000001f04157819 */ /* 0x000fe400000006ff */
[----:B------:R-:W-:Y:S02]  /*44e0*/  ISETP.NE.AND P3, PT, R0, RZ, PT ;  /* 0x000000ff0000720c */ /* 0x000fe40003f65270 */
[----:B------:R-:W1:Y:S02]  /*44f0*/  SYNCS.PHASECHK.TRANS64.TRYWAIT P2, [R14+URZ+0xa020], R21 ;  /* 0x00a020150e0075a7 */ /* 0x000e64000804017f */
[----:B-1----:R-:W-:Y:S09]  /*4500*/  @!P2 BRA `(.L_x_34) ;  /* 0x000000380090a947 */ /* 0x002ff20003800000 */
.L_x_83:
[----:B------:R-:W-:Y:S05]  /*4510*/  @P3 BRA `(.L_x_35) ;  /* 0x0000000000143947 */ /* 0x000fea0003800000 */
[----:B------:R-:W-:Y:S01]  /*4520*/  LOP3.LUT P2, RZ, R16, 0x1f, RZ, 0xc0, !PT ;  /* 0x0000001f10ff7812 */ /* 0x000fe2000784c0ff */
[----:B-1----:R-:W-:-:S04]  /*4530*/  IMAD.MOV.U32 R21, RZ, RZ, 0x2000 ;  /* 0x00002000ff157424 */ /* 0x002fc800078e00ff */
[----:B------:R2:W-:Y:S08]  /*4540*/  SYNCS.ARRIVE.TRANS64 RZ, [R14+URZ+0xa000], R21 ;  /* 0x00a000150eff79a7 */ /* 0x0005f0000800003f */
[----:B------:R-:W-:Y:S05]  /*4550*/  @!P2 BRA `(.L_x_35) ;  /* 0x000000000004a947 */ /* 0x000fea0003800000 */
[----:B------:R-:W-:Y:S01]  /*4560*/  BPT.TRAP 0x1 ;  /* 0x000000040000795c */ /* 0x000fe20000300000 */
.L_x_35:
        /* <DEDUP_REMOVED lines=9> */
[----:B------:R-:W-:Y:S01]  /*4600*/  UMOV UR10, URZ ;  /* 0x0000003f000a7c82 */ /* 0x000fe20008000000 */
[----:B------:R-:W-:Y:S01]  /*4610*/  UMOV UR12, UR36 ;  /* 0x00000024000c7c82 */ /* 0x000fe20008000000 */
[----:B------:R-:W-:Y:S01]  /*4620*/  UMOV UR13, UR37 ;  /* 0x00000025000d7c82 */ /* 0x000fe20008000000 */
[----:B------:R-:W-:Y:S01]  /*4630*/  ISETP.NE.AND P2, PT, R5, 0x4, PT ;  /* 0x000000040500780c */ /* 0x000fe20003f45270 */
[----:B------:R-:W-:Y:S01]  /*4640*/  VIADD R8, R8, 0x1 ;  /* 0x0000000108087836 */ /* 0x000fe20000000000 */
[----:B------:R-:W-:-:S02]  /*4650*/  USHF.L.U32 UR11, UR11, 0x6, URZ ;  /* 0x000000060b0b7899 */ /* 0x000fc4000800063f */
[----:B------:R-:W-:Y:S01]  /*4660*/  UIADD3 UR9, UR9, 0xa000, URZ ;  /* 0x0000a00009097890 */ /* 0x000fe2000fffe03f */
[----:B-12---:R-:W-:Y:S01]  /*4670*/  SEL R21, RZ, 0x1, P2 ;  /* 0x00000001ff157807 */ /* 0x006fe20001000000 */
[----:B------:R-:W-:Y:S01]  /*4680*/  UIADD3 UR8, UR8, 0x2000, URZ ;  /* 0x0000200008087890 */ /* 0x000fe2000fffe03f */
[----:B------:R-:W-:Y:S02]  /*4690*/  SEL R5, R5, RZ, P2 ;  /* 0x000000ff05057207 */ /* 0x000fe40001000000 */
[----:B------:R-:W-:-:S06]  /*46a0*/  LOP3.LUT R4, R4, R21, RZ, 0x3c, !PT ;  /* 0x0000001504047212 */ /* 0x000fcc00078e3cff */
[----:B------:R1:W-:Y:S02]  /*46b0*/  UTMALDG.4D [UR8], [UR6], desc[UR18] ;  /* 0x00001208060075b4 */ /* 0x0003e40008019000 */
[----:B-1----:R-:W-:Y:S01]  /*46c0*/  NOP ;  /* 0x0000000000007918 */ /* 0x002fe20000000000 */
.L_x_33:
[----:B------:R-:W-:Y:S05]  /*46d0*/  BSYNC B0 ;  /* 0x0000000000007941 */ /* 0x000fea0003800000 */
.L_x_32:
[----:B------:R-:W-:-:S07]  /*46e0*/  VIADD R7, R7, 0xffffffff ;  /* 0xffffffff07077836 */ /* 0x000fce0000000000 */
.L_x_31:
[----:B------:R-:W-:Y:S01]  /*46f0*/  IADD3 R10, R10, 0x40, RZ ;  /* 0x000000400a0a7810 */ /* 0x000fe20007ffe0ff */
[----:B------:R-:W-:Y:S02]  /*4700*/  IMAD.MOV.U32 R21, RZ, RZ, R19 ;  /* 0x000000ffff157224 */ /* 0x000fe400078e0013 */
[----:B------:R-:W-:Y:S01]  /*4710*/  IMAD.MOV.U32 R23, RZ, RZ, R18 ;  /* 0x000000ffff177224 */ /* 0x000fe200078e0012 */
[----:B------:R-:W-:Y:S06]  /*4720*/  @P1 BRA `(.L_x_36) ;  /* 0xffffffe000e41947 */ /* 0x000fec000383ffff */
.L_x_24:
[----:B------:R-:W-:-:S13]  /*4730*/  ISETP.GE.AND P1, PT, R17, 0x1, PT ;  /* 0x000000011100780c */ /* 0x000fda0003f26270 */
[----:B------:R-:W-:Y:S05]  /*4740*/  @!P1 BRA `(.L_x_37) ;  /* 0x0000002000709947 */ /* 0x000fea0003800000 */
[----:B------:R-:W-:Y:S01]  /*4750*/  MOV R21, R19 ;  /* 0x0000001300157202 */ /* 0x000fe20000000f00 */
[----:B------:R-:W-:Y:S01]  /*4760*/  IMAD.MOV.U32 R20, RZ, RZ, R18 ;  /* 0x000000ffff147224 */ /* 0x000fe200078e0012 */
[----:B------:R-:W-:-:S07]  /*4770*/  LOP3.LUT R14, R16, 0x1f, RZ, 0xc0, !PT ;  /* 0x0000001f100e7812 */ /* 0x000fce00078ec0ff */
.L_x_50:
[----:B------:R-:W-:Y:S01]  /*4780*/  IMAD R19, R15, 0x8, R2 ;  /* 0x000000080f137824 */ /* 0x000fe200078e0202 */
[----:B------:R-:W-:-:S07]  /*4790*/  SHF.L.U32 R18, R3, 0x1f, RZ ;  /* 0x0000001f03127819 */ /* 0x000fce00000006ff */
[----:B------:R-:W-:Y:S05]  /*47a0*/  YIELD ;  /* 0x0000000000007946 */ /* 0x000fea0003800000 */
[----:B------:R-:W2:Y:S02]  /*47b0*/  SYNCS.PHASECHK.TRANS64.TRYWAIT P1, [R19+URZ+0xa000], R18 ;  /* 0x00a00012130075a7 */ /* 0x000ea4000802017f */
[----:B--2---:R-:W-:Y:S05]  /*47c0*/  @!P1 BRA `(.L_x_38) ;  /* 0x0000003400f49947 */ /* 0x004fea0003800000 */
.L_x_84:
[----:B------:R-:W-:Y:S05]  /*47d0*/  WARPSYNC.ALL ;  /* 0x0000000000007948 */ /* 0x000fea0003800000 */
[----:B------:R-:W-:Y:S01]  /*47e0*/  LEA R22, R15, UR28, 0x9 ;  /* 0x0000001c0f167c11 */ /* 0x000fe2000f8e48ff */
[----:B-1----:R-:W-:Y:S01]  /*47f0*/  WARPGROUP.ARRIVE ;  /* 0x00000000000079c5 */ /* 0x002fe20000000000 */
[----:B------:R-:W-:Y:S01]  /*4800*/  MOV R23, 0x40000040 ;  /* 0x4000004000177802 */ /* 0x000fe20000000f00 */
[----:B--2---:R-:W-:Y:S01]  /*4810*/  IMAD.MOV.U32 R19, RZ, RZ, 0x40000040 ;  /* 0x40000040ff137424 */ /* 0x004fe200078e00ff */
[C---:B------:R-:W-:Y:S01]  /*4820*/  R2UR UR26, R22.reuse ;  /* 0x00000000161a72ca */ /* 0x040fe200000e0000 */
[----:B------:R-:W-:Y:S01]  /*4830*/  VIADD R18, R22, 0x2 ;  /* 0x0000000216127836 */ /* 0x000fe20000000000 */
[----:B------:R-:W-:-:S02]  /*4840*/  R2UR UR27, R23 ;  /* 0x00000000171b72ca */ /* 0x000fc400000e0000 */
[----:B------:R-:W-:Y:S01]  /*4850*/  R2UR UR7, R19 ;  /* 0x00000000130772ca */ /* 0x000fe200000e0000 */
[----:B------:R-:W-:Y:S01]  /*4860*/  IMAD.MOV.U32 R19, RZ, RZ, 0x40000040 ;  /* 0x40000040ff137424 */ /* 0x000fe200078e00ff */
[----:B------:R-:W-:Y:S02]  /*4870*/  R2UR UR6, R18 ;  /* 0x00000000120672ca */ /* 0x000fe400000e0000 */
[C---:B------:R-:W-:Y:S01]  /*4880*/  IADD3 R18, R22.reuse, 0x4, RZ ;  /* 0x0000000416127810 */ /* 0x040fe20007ffe0ff */
[----:B------:R-:W-:Y:S01]  /*4890*/  VIADD R22, R22, 0x6 ;  /* 0x0000000616167836 */ /* 0x000fe20000000000 */
[----:B------:R-:W-:Y:S02]  /*48a0*/  R2UR UR19, R19 ;  /* 0x00000000131372ca */ /* 0x000fe400000e0000 */
[----:B------:R-:W-:Y:S02]  /*48b0*/  R2UR UR18, R18 ;  /* 0x00000000121272ca */ /* 0x000fe400000e0000 */
[----:B------:R-:W-:Y:S01]  /*48c0*/  MOV R23, 0x40000040 ;  /* 0x4000004000177802 */ /* 0x000fe20000000f00 */
[----:B------:R-:W-:Y:S01]  /*48d0*/  HGMMA.64x64x16.F32.BF16 R24, gdesc[UR24], RZ, !UPT, gsb0 ;  /* 0x00e00000181879f0 */ /* 0x000fe2000c0018ff */
[----:B------:R-:W-:-:S02]  /*48e0*/  R2UR UR22, R22 ;  /* 0x00000000161672ca */ /* 0x000fc400000e0000 */
[----:B------:R-:W-:Y:S02]  /*48f0*/  R2UR UR23, R23 ;  /* 0x00000000171772ca */ /* 0x000fe400000e0000 */
[----:B------:R-:W-:Y:S01]  /*4900*/  ISETP.NE.AND P1, PT, R9, RZ, PT ;  /* 0x000000ff0900720c */ /* 0x000fe20003f25270 */
        /* <DEDUP_REMOVED lines=13> */
[----:B------:R-:W-:Y:S01]  /*49e0*/  IMAD R18, R5, 0x8, R2 ;  /* 0x0000000805127824 */ /* 0x000fe200078e0202 */
[----:B------:R-:W-:Y:S02]  /*49f0*/  SHF.L.U32 R19, R4, 0x1f, RZ ;  /* 0x0000001f04137819 */ /* 0x000fe400000006ff */
[----:B------:R-:W-:Y:S02]  /*4a00*/  ISETP.NE.AND P3, PT, R0, RZ, PT ;  /* 0x000000ff0000720c */ /* 0x000fe40003f65270 */
[----:B------:R-:W1:Y:S02]  /*4a10*/  SYNCS.PHASECHK.TRANS64.TRYWAIT P2, [R18+URZ+0xa020], R19 ;  /* 0x00a02013120075a7 */ /* 0x000e64000804017f */
[----:B-1----:R-:W-:Y:S09]  /*4a20*/  @!P2 BRA `(.L_x_41) ;  /* 0x000000340070a947 */ /* 0x002ff20003800000 */
.L_x_85:
[----:B------:R-:W-:Y:S05]  /*4a30*/  @P3 BRA `(.L_x_42) ;  /* 0x0000000000143947 */ /* 0x000fea0003800000 */
[----:B------:R-:W-:Y:S01]  /*4a40*/  ISETP.NE.AND P2, PT, R14, RZ, PT ;  /* 0x000000ff0e00720c */ /* 0x000fe20003f45270 */
[----:B-1----:R-:W-:-:S04]  /*4a50*/  IMAD.MOV.U32 R19, RZ, RZ, 0x2000 ;  /* 0x00002000ff137424 */ /* 0x002fc800078e00ff */
[----:B------:R2:W-:Y:S08]  /*4a60*/  SYNCS.ARRIVE.TRANS64 RZ, [R18+URZ+0xa000], R19 ;  /* 0x00a0001312ff79a7 */ /* 0x0005f0000800003f */
[----:B------:R-:W-:Y:S05]  /*4a70*/  @!P2 BRA `(.L_x_42) ;  /* 0x000000000004a947 */ /* 0x000fea0003800000 */
[----:B------:R-:W-:Y:S01]  /*4a80*/  BPT.TRAP 0x1 ;  /* 0x000000040000795c */ /* 0x000fe20000300000 */
.L_x_42:
[----:B-12---:R-:W-:Y:S01]  /*4a90*/  LEA R19, R5, R2, 0xd ;  /* 0x0000000205137211 */ /* 0x006fe200078e68ff */
[----:B------:R-:W-:Y:S01]  /*4aa0*/  ULDC.64 UR6, c[0x0][0x198] ;  /* 0x0000660000067ab9 */ /* 0x000fe20000000a00 */
[----:B------:R-:W-:Y:S01]  /*4ab0*/  R2UR UR11, R8 ;  /* 0x00000000080b72ca */ /* 0x000fe200000e0000 */
[----:B------:R-:W-:Y:S01]  /*4ac0*/  UIADD3 UR6, UP0, UR6, 0x1f0, URZ ;  /* 0x000001f006067890 */ /* 0x000fe2000ff1e03f */
[----:B------:R-:W-:Y:S01]  /*4ad0*/  R2UR UR9, R18 ;  /* 0x00000000120972ca */ /* 0x000fe200000e0000 */
[----:B------:R-:W-:Y:S01]  /*4ae0*/  UMOV UR18, 0x0 ;  /* 0x0000000000127882 */ /* 0x000fe20000000000 */
[----:B------:R-:W-:Y:S01]  /*4af0*/  R2UR UR8, R19 ;  /* 0x00000000130872ca */ /* 0x000fe200000e0000 */
[----:B------:R-:W-:Y:S01]  /*4b00*/  UIADD3.X UR7, URZ, UR7, URZ, UP0, !UPT ;  /* 0x000000073f077290 */ /* 0x000fe200087fe43f */
[----:B------:R-:W-:Y:S01]  /*4b10*/  VIADD R5, R5, 0x1 ;  /* 0x0000000105057836 */ /* 0x000fe20000000000 */
[----:B------:R-:W-:Y:S01]  /*4b20*/  UMOV UR19, 0x10000000 ;  /* 0x1000000000137882 */ /* 0x000fe20000000000 */
[----:B------:R-:W-:Y:S01]  /*4b30*/  UMOV UR10, URZ ;  /* 0x0000003f000a7c82 */ /* 0x000fe20008000000 */
[----:B------:R-:W-:Y:S01]  /*4b40*/  UMOV UR12, UR36 ;  /* 0x00000024000c7c82 */ /* 0x000fe20008000000 */
[----:B------:R-:W-:Y:S01]  /*4b50*/  UMOV UR13, UR37 ;  /* 0x00000025000d7c82 */ /* 0x000fe20008000000 */
[----:B------:R-:W-:-:S02]  /*4b60*/  ISETP.NE.AND P2, PT, R5, 0x4, PT ;  /* 0x000000040500780c */ /* 0x000fc40003f45270 */
[----:B------:R-:W-:Y:S02]  /*4b70*/  USHF.L.U32 UR11, UR11, 0x6, URZ ;  /* 0x000000060b0b7899 */ /* 0x000fe4000800063f */
[----:B------:R-:W-:Y:S01]  /*4b80*/  UIADD3 UR9, UR9, 0xa000, URZ ;  /* 0x0000a00009097890 */ /* 0x000fe2000fffe03f */
[----:B------:R-:W-:Y:S01]  /*4b90*/  SEL R19, RZ, 0x1, P2 ;  /* 0x00000001ff137807 */ /* 0x000fe20001000000 */
[----:B------:R-:W-:Y:S01]  /*4ba0*/  UIADD3 UR8, UR8, 0x2000, URZ ;  /* 0x0000200008087890 */ /* 0x000fe2000fffe03f */
[----:B------:R-:W-:Y:S02]  /*4bb0*/  SEL R5, R5, RZ, P2 ;  /* 0x000000ff05057207 */ /* 0x000fe40001000000 */
[----:B------:R-:W-:-:S06]  /*4bc0*/  LOP3.LUT R4, R4, R19, RZ, 0x3c, !PT ;  /* 0x0000001304047212 */ /* 0x000fcc00078e3cff */
[----:B------:R1:W-:Y:S02]  /*4bd0*/  UTMALDG.4D [UR8], [UR6], desc[UR18] ;  /* 0x00001208060075b4 */ /* 0x0003e40008019000 */
[----:B-1----:R-:W-:Y:S01]  /*4be0*/  NOP ;  /* 0x0000000000007918 */ /* 0x002fe20000000000 */
.L_x_40:
[----:B------:R-:W-:-:S07]  /*4bf0*/  VIADD R7, R7, 0xffffffff ;  /* 0xffffffff07077836 */ /* 0x000fce0000000000 */
.L_x_39:
[----:B------:R-:W-:Y:S01]  /*4c00*/  IADD3 R15, R15, 0x1, RZ ;  /* 0x000000010f0f7810 */ /* 0x000fe20007ffe0ff */
[----:B------:R-:W-:Y:S05]  /*4c10*/  WARPSYNC.ALL ;  /* 0x0000000000007948 */ /* 0x000fea0003800000 */
[----:B------:R-:W-:-:S04]  /*4c20*/  ISETP.NE.AND P2, PT, R15, 0x4, PT ;  /* 0x000000040f00780c */ /* 0x000fc80003f45270 */
[----:B------:R-:W-:Y:S02]  /*4c30*/  SEL R18, RZ, 0x1, P2 ;  /* 0x00000001ff127807 */ /* 0x000fe40001000000 */
[----:B------:R-:W-:Y:S02]  /*4c40*/  SEL R15, R15, RZ, P2 ;  /* 0x000000ff0f0f7207 */ /* 0x000fe40001000000 */
[----:B------:R-:W-:Y:S01]  /*4c50*/  LOP3.LUT R3, R3, R18, RZ, 0x3c, !PT ;  /* 0x0000001203037212 */ /* 0x000fe200078e3cff */
[C---:B------:R-:W-:Y:S01]  /*4c60*/  VIADD R18, R10.reuse, 0x1 ;  /* 0x000000010a127836 */ /* 0x040fe20000000000 */
[C---:B------:R-:W-:Y:S01]  /*4c70*/  ISETP.GE.AND P6, PT, R10.reuse, UR29, PT ;  /* 0x0000001d0a007c0c */ /* 0x040fe2000bfc6270 */
[C---:B------:R-:W-:Y:S01]  /*4c80*/  VIADD R19, R10.reuse, 0x8 ;  /* 0x000000080a137836 */ /* 0x040fe20000000000 */
[----:B------:R-:W-:Y:S01]  /*4c90*/  IADD3 R22, R10, 0x9, RZ ;  /* 0x000000090a167810 */ /* 0x000fe20007ffe0ff */
[----:B------:R-:W-:Y:S01]  /*4ca0*/  BSSY B0, `(.L_x_43) ;  /* 0x0000080000007945 */ /* 0x000fe20003800000 */
[----:B------:R-:W-:Y:S01]  /*4cb0*/  ISETP.GE.AND P5, PT, R18, UR29, PT ;  /* 0x0000001d12007c0c */ /* 0x000fe2000bfa6270 */
[----:B------:R-:W-:Y:S01]  /*4cc0*/  VIADD R18, R10, 0x10 ;  /* 0x000000100a127836 */ /* 0x000fe20000000000 */
[----:B------:R-:W-:-:S02]  /*4cd0*/  ISETP.GE.AND P2, PT, R19, UR29, PT ;  /* 0x0000001d13007c0c */ /* 0x000fc4000bf46270 */
[----:B------:R-:W-:Y:S02]  /*4ce0*/  IADD3 R19, R10, 0x18, RZ ;  /* 0x000000180a137810 */ /* 0x000fe40007ffe0ff */
[----:B------:R-:W-:Y:S01]  /*4cf0*/  ISETP.GE.AND P3, PT, R18, UR29, PT ;  /* 0x0000001d12007c0c */ /* 0x000fe2000bf66270 */
[----:B------:R-:W-:Y:S01]  /*4d00*/  VIADD R18, R10, 0x11 ;  /* 0x000000110a127836 */ /* 0x000fe20000000000 */
[----:B------:R-:W-:Y:S02]  /*4d10*/  FSEL R24, R24, -INF , !P6 ;  /* 0xff80000018187808 */ /* 0x000fe40007000000 */
[----:B------:R-:W-:Y:S01]  /*4d20*/  FSEL R23, R26, -INF , !P6 ;  /* 0xff8000001a177808 */ /* 0x000fe20007000000 */
[----:B------:R-:W-:Y:S01]  /*4d30*/  VIADD R26, R10, 0x29 ;  /* 0x000000290a1a7836 */ /* 0x000fe20000000000 */
[----:B------:R-:W-:Y:S01]  /*4d40*/  ISETP.GE.AND P6, PT, R18, UR29, PT ;  /* 0x0000001d12007c0c */ /* 0x000fe2000bfc6270 */
[----:B------:R-:W-:Y:S01]  /*4d50*/  VIADD R18, R10, 0x19 ;  /* 0x000000190a127836 */ /* 0x000fe20000000000 */
[----:B------:R-:W-:-:S02]  /*4d60*/  FSEL R25, R25, -INF , !P5 ;  /* 0xff80000019197808 */ /* 0x000fc40006800000 */
[----:B------:R-:W-:Y:S02]  /*4d70*/  FSEL R27, R27, -INF , !P5 ;  /* 0xff8000001b1b7808 */ /* 0x000fe40006800000 */
[----:B------:R-:W-:Y:S01]  /*4d80*/  ISETP.GE.AND P5, PT, R19, UR29, PT ;  /* 0x0000001d13007c0c */ /* 0x000fe2000bfa6270 */
[----:B------:R-:W-:Y:S01]  /*4d90*/  VIADD R19, R10, 0x20 ;  /* 0x000000200a137836 */ /* 0x000fe20000000000 */
[----:B------:R-:W-:Y:S02]  /*4da0*/  ISETP.GE.AND P4, PT, R22, UR29, PT ;  /* 0x0000001d16007c0c */ /* 0x000fe4000bf86270 */
[----:B------:R-:W-:Y:S02]  /*4db0*/  FSEL R28, R28, -INF , !P2 ;  /* 0xff8000001c1c7808 */ /* 0x000fe40005000000 */
[----:B------:R-:W-:Y:S02]  /*4dc0*/  FSEL R30, R30, -INF , !P2 ;  /* 0xff8000001e1e7808 */ /* 0x000fe40005000000 */
[----:B------:R-:W-:-:S02]  /*4dd0*/  ISETP.GE.AND P2, PT, R18, UR29, PT ;  /* 0x0000001d12007c0c */ /* 0x000fc4000bf46270 */
[C---:B------:R-:W-:Y:S02]  /*4de0*/  IADD3 R18, R10.reuse, 0x21, RZ ;  /* 0x000000210a127810 */ /* 0x040fe40007ffe0ff */
[----:B------:R-:W-:Y:S02]  /*4df0*/  FSEL R29, R29, -INF , !P4 ;  /* 0xff8000001d1d7808 */ /* 0x000fe40006000000 */
[----:B------:R-:W-:Y:S02]  /*4e00*/  FSEL R31, R31, -INF , !P4 ;  /* 0xff8000001f1f7808 */ /* 0x000fe40006000000 */
[----:B------:R-:W-:Y:S01]  /*4e10*/  ISETP.GE.AND P4, PT, R19, UR29, PT ;  /* 0x0000001d13007c0c */ /* 0x000fe2000bf86270 */
[----:B------:R-:W-:Y:S01]  /*4e20*/  VIADD R19, R10, 0x28 ;  /* 0x000000280a137836 */ /* 0x000fe20000000000 */
[----:B------:R-:W-:Y:S02]  /*4e30*/  FSEL R32, R32, -INF , !P3 ;  /* 0xff80000020207808 */ /* 0x000fe40005800000 */
[----:B------:R-:W-:-:S02]  /*4e40*/  FSEL R34, R34, -INF , !P3 ;  /* 0xff80000022227808 */ /* 0x000fc40005800000 */
[----:B------:R-:W-:Y:S02]  /*4e50*/  ISETP.GE.AND P3, PT, R18, UR29, PT ;  /* 0x0000001d12007c0c */ /* 0x000fe4000bf66270 */
[----:B------:R-:W-:Y:S02]  /*4e60*/  FMNMX R18, R24, R21, !PT ;  /* 0x0000001518127209 */ /* 0x000fe40007800000 */
[----:B------:R-:W-:Y:S02]  /*4e70*/  FSEL R33, R33, -INF , !P6 ;  /* 0xff80000021217808 */ /* 0x000fe40007000000 */
[----:B------:R-:W-:Y:S02]  /*4e80*/  FSEL R35, R35, -INF , !P6 ;  /* 0xff80000023237808 */ /* 0x000fe40007000000 */
[----:B------:R-:W-:Y:S02]  /*4e90*/  FMNMX R22, R23, R20, !PT ;  /* 0x0000001417167209 */ /* 0x000fe40007800000 */
[----:B------:R-:W-:-:S02]  /*4ea0*/  ISETP.GE.AND P6, PT, R19, UR29, PT ;  /* 0x0000001d13007c0c */ /* 0x000fc4000bfc6270 */
        /* <DEDUP_REMOVED lines=8> */
[----:B------:R-:W-:Y:S02]  /*4f30*/  FSEL R36, R36, -INF , !P5 ;  /* 0xff80000024247808 */ /* 0x000fe40006800000 */
[----:B------:R-:W-:Y:S02]  /*4f40*/  FMNMX R19, R33, R18, !PT ;  /* 0x0000001221137209 */ /* 0x000fe40007800000 */
        /* <DEDUP_REMOVED lines=8> */
[----:B------:R-:W-:Y:S02]  /*4fd0*/  ISETP.GE.AND P5, PT, R26, UR29, PT ;  /* 0x0000001d1a007c0c */ /* 0x000fe4000bfa6270 */
[----:B------:R-:W-:Y:S02]  /*4fe0*/  FSEL R42, R42, -INF , !P4 ;  /* 0xff8000002a2a7808 */ /* 0x000fe40006000000 */
[----:B------:R-:W-:Y:S02]  /*4ff0*/  FMNMX R89, R39, R22, !PT ;  /* 0x0000001627597209 */ /* 0x000fe40007800000 */
[----:B------:R-:W-:Y:S02]  /*5000*/  IADD3 R26, R10, 0x30, RZ ;  /* 0x000000300a1a7810 */ /* 0x000fe40007ffe0ff */
[----:B------:R-:W-:Y:S02]  /*5010*/  FSEL R41, R41, -INF , !P3 ;  /* 0xff80000029297808 */ /* 0x000fe40005800000 */
[----:B------:R-:W-:-:S02]  /*5020*/  FMNMX R18, R40, R19, !PT ;  /* 0x0000001328127209 */ /* 0x000fc40007800000 */
[----:B------:R-:W-:Y:S02]  /*5030*/  FSEL R43, R43, -INF , !P3 ;  /* 0xff8000002b2b7808 */ /* 0x000fe40005800000 */
[----:B------:R-:W-:Y:S02]  /*5040*/  FMNMX R22, R42, R89, !PT ;  /* 0x000000592a167209 */ /* 0x000fe40007800000 */
[----:B------:R-:W-:Y:S01]  /*5050*/  ISETP.GE.AND P2, PT, R26, UR29, PT ;  /* 0x0000001d1a007c0c */ /* 0x000fe2000bf46270 */
[----:B------:R-:W-:Y:S01]  /*5060*/  VIADD R26, R10, 0x31 ;  /* 0x000000310a1a7836 */ /* 0x000fe20000000000 */
[----:B------:R-:W-:Y:S02]  /*5070*/  FSEL R44, R44, -INF , !P6 ;  /* 0xff8000002c2c7808 */ /* 0x000fe40007000000 */
[----:B------:R-:W-:Y:S02]  /*5080*/  FMNMX R19, R41, R18, !PT ;  /* 0x0000001229137209 */ /* 0x000fe40007800000 */
[----:B------:R-:W-:-:S02]  /*5090*/  FSEL R46, R46, -INF , !P6 ;  /* 0xff8000002e2e7808 */ /* 0x000fc40007000000 */
[----:B------:R-:W-:Y:S02]  /*50a0*/  FMNMX R89, R43, R22, !PT ;  /* 0x000000162b597209 */ /* 0x000fe40007800000 */
[----:B------:R-:W-:Y:S02]  /*50b0*/  FSEL R45, R45, -INF , !P5 ;  /* 0xff8000002d2d7808 */ /* 0x000fe40006800000 */
[----:B------:R-:W-:Y:S02]  /*50c0*/  FMNMX R18, R44, R19, !PT ;  /* 0x000000132c127209 */ /* 0x000fe40007800000 */
[----:B------:R-:W-:Y:S01]  /*50d0*/  ISETP.GE.AND P4, PT, R26, UR29, PT ;  /* 0x0000001d1a007c0c */ /* 0x000fe2000bf86270 */
[----:B------:R-:W-:Y:S01]  /*50e0*/  VIADD R26, R10, 0x38 ;  /* 0x000000380a1a7836 */ /* 0x000fe20000000000 */
[----:B------:R-:W-:Y:S02]  /*50f0*/  FSEL R47, R47, -INF , !P5 ;  /* 0xff8000002f2f7808 */ /* 0x000fe40006800000 */
[----:B------:R-:W-:-:S02]  /*5100*/  FMNMX R22, R46, R89, !PT ;  /* 0x000000592e167209 */ /* 0x000fc40007800000 */
[----:B------:R-:W-:Y:S02]  /*5110*/  FSEL R48, R48, -INF , !P2 ;  /* 0xff80000030307808 */ /* 0x000fe40005000000 */
[----:B------:R-:W-:Y:S02]  /*5120*/  FMNMX R19, R45, R18, !PT ;  /* 0x000000122d137209 */ /* 0x000fe40007800000 */
[----:B------:R-:W-:Y:S02]  /*5130*/  FSEL R50, R50, -INF , !P2 ;  /* 0xff80000032327808 */ /* 0x000fe40005000000 */
[----:B------:R-:W-:Y:S02]  /*5140*/  FMNMX R89, R47, R22, !PT ;  /* 0x000000162f597209 */ /* 0x000fe40007800000 */
[----:B------:R-:W-:Y:S02]  /*5150*/  ISETP.GE.AND P3, PT, R26, UR29, PT ;  /* 0x0000001d1a007c0c */ /* 0x000fe4000bf66270 */
[----:B------:R-:W-:-:S02]  /*5160*/  IADD3 R26, R10, 0x39, RZ ;  /* 0x000000390a1a7810 */ /* 0x000fc40007ffe0ff */
[----:B------:R-:W-:Y:S02]  /*5170*/  FSEL R49, R49, -INF , !P4 ;  /* 0xff80000031317808 */ /* 0x000fe40006000000 */
[----:B------:R-:W-:Y:S02]  /*5180*/  FMNMX R18, R48, R19, !PT ;  /* 0x0000001330127209 */ /* 0x000fe40007800000 */
[----:B------:R-:W-:Y:S02]  /*5190*/  FSEL R51, R51, -INF , !P4 ;  /* 0xff80000033337808 */ /* 0x000fe40006000000 */
[----:B------:R-:W-:Y:S02]  /*51a0*/  FMNMX R22, R50, R89, !PT ;  /* 0x0000005932167209 */ /* 0x000fe40007800000 */
[----:B------:R-:W-:Y:S02]  /*51b0*/  ISETP.GE.AND P6, PT, R26, UR29, PT ;  /* 0x0000001d1a007c0c */ /* 0x000fe4000bfc6270 */
[----:B------:R-:W-:-:S02]  /*51c0*/  FSEL R52, R52, -INF , !P3 ;  /* 0xff80000034347808 */ /* 0x000fc40005800000 */
[----:B------:R-:W-:Y:S02]  /*51d0*/  FMNMX R19, R49, R18, !PT ;  /* 0x0000001231137209 */ /* 0x000fe40007800000 */
[----:B------:R-:W-:Y:S02]  /*51e0*/  FSEL R54, R54, -INF , !P3 ;  /* 0xff80000036367808 */ /* 0x000fe40005800000 */
[----:B------:R-:W-:Y:S02]  /*51f0*/  FMNMX R89, R51, R22, !PT ;  /* 0x0000001633597209 */ /* 0x000fe40007800000 */
[----:B------:R-:W-:Y:S02]  /*5200*/  FSEL R53, R53, -INF , !P6 ;  /* 0xff80000035357808 */ /* 0x000fe40007000000 */
[----:B------:R-:W-:Y:S02]  /*5210*/  FMNMX R18, R52, R19, !PT ;  /* 0x0000001334127209 */ /* 0x000fe40007800000 */
[----:B------:R-:W-:-:S02]  /*5220*/  FSEL R55, R55, -INF , !P6 ;  /* 0xff80000037377808 */ /* 0x000fc40007000000 */
[----:B------:R-:W-:Y:S02]  /*5230*/  FMNMX R26, R54, R89, !PT ;  /* 0x00000059361a7209 */ /* 0x000fe40007800000 */
[----:B------:R-:W-:Y:S02]  /*5240*/  FMNMX R22, R53, R18, !PT ;  /* 0x0000001235167209 */ /* 0x000fe40007800000 */
[----:B------:R-:W-:-:S03]  /*5250*/  FMNMX R88, R55, R26, !PT ;  /* 0x0000001a37587209 */ /* 0x000fc60007800000 */
[----:B------:R-:W1:Y:S04]  /*5260*/  SHFL.BFLY PT, R19, R22, 0x1, 0x1f ;  /* 0x0c201f0016137f89 */ /* 0x000e6800000e0000 */
[----:B------:R-:W2:Y:S01]  /*5270*/  SHFL.BFLY PT, R89, R88, 0x1, 0x1f ;  /* 0x0c201f0058597f89 */ /* 0x000ea200000e0000 */
[----:B-1----:R-:W-:Y:S01]  /*5280*/  FMNMX R90, R22, R19, !PT ;  /* 0x00000013165a7209 */ /* 0x002fe20007800000 */
[----:B------:R-:W-:Y:S01]  /*5290*/  IMAD R22, R6, 0x8, R11 ;  /* 0x0000000806167824 */ /* 0x000fe200078e020b */
[----:B--2---:R-:W-:-:S03]  /*52a0*/  FMNMX R92, R88, R89, !PT ;  /* 0x00000059585c7209 */ /* 0x004fc60007800000 */
[----:B------:R-:W1:Y:S01]  /*52b0*/  SHFL.BFLY PT, R19, R90, 0x2, 0x1f ;  /* 0x0c401f005a137f89 */ /* 0x000e6200000e0000 */
[----:B------:R-:W-:-:S03]  /*52c0*/  PRMT R22, RZ, 0x654, R22 ;  /* 0x00000654ff167816 */ /* 0x000fc60000000016 */
[----:B------:R-:W2:Y:S01]  /*52d0*/  SHFL.BFLY PT, R89, R92, 0x2, 0x1f ;  /* 0x0c401f005c597f89 */ /* 0x000ea200000e0000 */
[----:B------:R3:W-:Y:S01]  /*52e0*/  SYNCS.ARRIVE.TRANS64.RED.A1T0 RZ, [R22+URZ], RZ ;  /* 0x000000ff16ff79a7 */ /* 0x0007e2000810043f */
[----:B-1----:R-:W-:Y:S02]  /*52f0*/  FMNMX R19, R90, R19, !PT ;  /* 0x000000135a137209 */ /* 0x002fe40007800000 */
[----:B------:R-:W-:Y:S02]  /*5300*/  SHF.L.U32 R90, R3, 0x1f, RZ ;  /* 0x0000001f035a7819 */ /* 0x000fe400000006ff */
[----:B--2---:R-:W-:Y:S01]  /*5310*/  FMNMX R18, R92, R89, !PT ;  /* 0x000000595c127209 */ /* 0x004fe20007800000 */
[----:B------:R-:W-:Y:S01]  /*5320*/  IMAD R89, R15, 0x8, R2 ;  /* 0x000000080f597824 */ /* 0x000fe200078e0202 */
[C---:B------:R-:W-:Y:S02]  /*5330*/  FSETP.NEU.AND P2, PT, R19.reuse, -INF , PT ;  /* 0xff8000001300780b */ /* 0x040fe40003f4d000 */
[----:B------:R-:W-:Y:S01]  /*5340*/  FSETP.NEU.AND P3, PT, R18, -INF , PT ;  /* 0xff8000001200780b */ /* 0x000fe20003f6d000 */
[----:B------:R-:W1:Y:S01]  /*5350*/  SYNCS.PHASECHK.TRANS64.TRYWAIT P5, [R89+URZ+0xa000], R90 ;  /* 0x00a0005a590075a7 */ /* 0x000e6200080a017f */
[----:B------:R-:W-:-:S02]  /*5360*/  FSEL R26, R19, RZ, P2 ;  /* 0x000000ff131a7208 */ /* 0x000fc40001000000 */
[----:B------:R-:W-:-:S03]  /*5370*/  FSEL R91, R18, RZ, P3 ;  /* 0x000000ff125b7208 */ /* 0x000fc60001800000 */
[----:B------:R-:W-:Y:S02]  /*5380*/  FADD R21, -R26, R21 ;  /* 0x000000151a157221 */ /* 0x000fe40000000100 */
[C---:B------:R-:W-:Y:S01]  /*5390*/  FADD R20, -R91.reuse, R20 ;  /* 0x000000145b147221 */ /* 0x040fe20000000100 */
[----:B---3--:R-:W-:Y:S01]  /*53a0*/  FMUL R22, R91, UR15 ;  /* 0x0000000f5b167c20 */ /* 0x008fe20008400000 */
[----:B------:R-:W-:Y:S02]  /*53b0*/  FMUL R88, R21, UR15 ;  /* 0x0000000f15587c20 */ /* 0x000fe40008400000 */
[----:B------:R-:W-:Y:S01]  /*53c0*/  FMUL R92, R20, UR15 ;  /* 0x0000000f145c7c20 */ /* 0x000fe20008400000 */
[--C-:B------:R-:W-:Y:S01]  /*53d0*/  FFMA R91, R23, UR15, -R22.reuse ;  /* 0x0000000f175b7c23 */ /* 0x100fe20008000816 */
[--C-:B------:R-:W-:Y:S01]  /*53e0*/  FFMA R20, R27, UR15, -R22.reuse ;  /* 0x0000000f1b147c23 */ /* 0x100fe20008000816 */
[----:B------:R-:W-:Y:S01]  /*53f0*/  FSETP.GEU.AND P3, PT, R88, -126, PT ;  /* 0xc2fc00005800780b */ /* 0x000fe20003f6e000 */
[----:B------:R-:W-:Y:S01]  /*5400*/  FFMA R21, R30, UR15, -R22 ;  /* 0x0000000f1e157c23 */ /* 0x000fe20008000816 */
[----:B------:R-:W-:-:S02]  /*5410*/  FSETP.GEU.AND P2, PT, R92, -126, PT ;  /* 0xc2fc00005c00780b */ /* 0x000fc40003f4e000 */
[----:B------:R-:W-:Y:S02]  /*5420*/  FSETP.GEU.AND P4, PT, R91, -126, PT ;  /* 0xc2fc00005b00780b */ /* 0x000fe40003f8e000 */
[----:B------:R-:W-:-:S07]  /*5430*/  FSETP.GEU.AND P6, PT, R20, -126, PT ;  /* 0xc2fc00001400780b */ /* 0x000fce0003fce000 */
[----:B------:R-:W-:Y:S02]  /*5440*/  @!P3 FMUL R88, R88, 0.5 ;  /* 0x3f0000005858b820 */ /* 0x000fe40000400000 */
[----:B------:R-:W-:Y:S02]  /*5450*/  @!P2 FMUL R92, R92, 0.5 ;  /* 0x3f0000005c5ca820 */ /* 0x000fe40000400000 */
[----:B------:R-:W-:Y:S02]  /*5460*/  @!P4 FMUL R91, R91, 0.5 ;  /* 0x3f0000005b5bc820 */ /* 0x000fe40000400000 */
[----:B------:R-:W2:Y:S08]  /*5470*/  MUFU.EX2 R88, R88 ;  /* 0x0000005800587308 */ /* 0x000eb00000000800 */
[----:B------:R3:W4:Y:S01]  /*5480*/  MUFU.EX2 R23, R92 ;  /* 0x0000005c00177308 */ /* 0x0007220000000800 */
[----:B-1----:R-:W-:Y:S05]  /*5490*/  @!P5 BRA `(.L_x_44) ;  /* 0x0000002800e8d947 */ /* 0x002fea0003800000 */
.L_x_86:
[----:B------:R-:W-:Y:S05]  /*54a0*/  BSYNC B0 ;  /* 0x0000000000007941 */ /* 0x000fea0003800000 */
.L_x_43:
[----:B------:R-:W-:Y:S01]  /*54b0*/  FSETP.GEU.AND P5, PT, R21, -126, PT ;  /* 0xc2fc00001500780b */ /* 0x000fe20003fae000 */
[----:B------:R-:W-:Y:S01]  /*54c0*/  @!P6 FMUL R20, R20, 0.5 ;  /* 0x3f0000001414e820 */ /* 0x000fe20000400000 */
[--C-:B------:R-:W-:Y:S01]  /*54d0*/  FFMA R30, R31, UR15, -R22.reuse ;  /* 0x0000000f1f1e7c23 */ /* 0x100fe20008000816 */
[----:B------:R-:W-:Y:S01]  /*54e0*/  FMUL R31, R26, UR15 ;  /* 0x0000000f1a1f7c20 */ /* 0x000fe20008400000 */
[----:B------:R-:W1:Y:S01]  /*54f0*/  MUFU.EX2 R90, R91 ;  /* 0x0000005b005a7308 */ /* 0x000e620000000800 */
[----:B----4-:R-:W-:Y:S01]  /*5500*/  @!P2 FMUL R23, R23, R23 ;  /* 0x000000171717a220 */ /* 0x010fe20000400000 */
[----:B--2---:R-:W-:Y:S01]  /*5510*/  @!P3 FMUL R88, R88, R88 ;  /* 0x000000585858b220 */ /* 0x004fe20000400000 */
[--C-:B------:R-:W-:Y:S01]  /*5520*/  FFMA R24, R24, UR15, -R31.reuse ;  /* 0x0000000f18187c23 */ /* 0x100fe2000800081f */
[--C-:B------:R-:W-:Y:S01]  /*5530*/  FFMA R28, R28, UR15, -R31.reuse ;  /* 0x0000000f1c1c7c23 */ /* 0x100fe2000800081f */
[--C-:B------:R-:W-:Y:S01]  /*5540*/  FFMA R25, R25, UR15, -R31.reuse ;  /* 0x0000000f19197c23 */ /* 0x100fe2000800081f */
[--C-:B------:R-:W-:Y:S01]  /*5550*/  FFMA R26, R29, UR15, -R31.reuse ;  /* 0x0000000f1d1a7c23 */ /* 0x100fe2000800081f */
[----:B------:R-:W-:Y:S01]  /*5560*/  FSETP.GEU.AND P3, PT, R30, -126, PT ;  /* 0xc2fc00001e00780b */ /* 0x000fe20003f6e000 */
[----:B------:R-:W2:Y:S01]  /*5570*/  MUFU.EX2 R20, R20 ;  /* 0x0000001400147308 */ /* 0x000ea20000000800 */
[----:B------:R-:W-:Y:S01]  /*5580*/  @!P5 FMUL R21, R21, 0.5 ;  /* 0x3f0000001515d820 */ /* 0x000fe20000400000 */
[----:B------:R-:W-:Y:S01]  /*5590*/  FSETP.GEU.AND P2, PT, R24, -126, PT ;  /* 0xc2fc00001800780b */ /* 0x000fe20003f4e000 */
[----:B------:R-:W-:Y:S05]  /*55a0*/  WARPSYNC.ALL ;  /* 0x0000000000007948 */ /* 0x000fea0003800000 */
[----:B------:R-:W4:Y:S01]  /*55b0*/  MUFU.EX2 R21, R21 ;  /* 0x0000001500157308 */ /* 0x000f220000000800 */
[----:B-1----:R-:W-:Y:S01]  /*55c0*/  @!P4 FMUL R90, R90, R90 ;  /* 0x0000005a5a5ac220 */ /* 0x002fe20000400000 */
[----:B------:R-:W-:Y:S01]  /*55d0*/  FSETP.GEU.AND P4, PT, R25, -126, PT ;  /* 0xc2fc00001900780b */ /* 0x000fe20003f8e000 */
[--C-:B------:R-:W-:Y:S01]  /*55e0*/  FFMA R91, R35, UR15, -R22.reuse ;  /* 0x0000000f235b7c23 */ /* 0x100fe20008000816 */
[----:B------:R-:W-:Y:S01]  /*55f0*/  @!P3 FMUL R30, R30, 0.5 ;  /* 0x3f0000001e1eb820 */ /* 0x000fe20000400000 */
[----:B---3--:R-:W-:Y:S01]  /*5600*/  LEA R92, R15, UR14, 0x9 ;  /* 0x0000000e0f5c7c11 */ /* 0x008fe2000f8e48ff */
[----:B------:R-:W-:Y:S01]  /*5610*/  FMUL R56, R56, R88 ;  /* 0x0000005838387220 */ /* 0x000fe20000400000 */
[----:B------:R-:W-:Y:S01]  /*5620*/  @!P2 FMUL R24, R24, 0.5 ;  /* 0x3f0000001818a820 */ /* 0x000fe20000400000 */
[----:B------:R-:W-:Y:S01]  /*5630*/  MOV R93, 0x40000040 ;  /* 0x40000040005d7802 */ /* 0x000fe20000000f00 */
[----:B--2---:R-:W-:Y:S01]  /*5640*/  @!P6 FMUL R20, R20, R20 ;  /* 0x000000141414e220 */ /* 0x004fe20000400000 */
[----:B------:R-:W-:Y:S01]  /*5650*/  FSETP.GEU.AND P6, PT, R28, -126, PT ;  /* 0xc2fc00001c00780b */ /* 0x000fe20003fce000 */
[----:B------:R1:W2:Y:S01]  /*5660*/  MUFU.EX2 R89, R24 ;  /* 0x0000001800597308 */ /* 0x0002a20000000800 */
[----:B------:R-:W-:Y:S01]  /*5670*/  R2UR UR6, R92 ;  /* 0x000000005c0672ca */ /* 0x000fe200000e0000 */
[-C--:B------:R-:W-:Y:S01]  /*5680*/  FMUL R57, R57, R88.reuse ;  /* 0x0000005839397220 */ /* 0x080fe20000400000 */
[----:B------:R-:W-:Y:S01]  /*5690*/  R2UR UR7, R93 ;  /* 0x000000005d0772ca */ /* 0x000fe200000e0000 */
[----:B------:R-:W-:Y:S01]  /*56a0*/  @!P4 FMUL R25, R25, 0.5 ;  /* 0x3f0000001919c820 */ /* 0x000fe20000400000 */
[-C--:B------:R-:W-:Y:S01]  /*56b0*/  FMUL R60, R60, R88.reuse ;  /* 0x000000583c3c7220 */ /* 0x080fe20000400000 */
[----:B----4-:R-:W-:Y:S01]  /*56c0*/  @!P5 FMUL R21, R21, R21 ;  /* 0x000000151515d220 */ /* 0x010fe20000400000 */
[----:B------:R-:W-:Y:S01]  /*56d0*/  FSETP.GEU.AND P5, PT, R26, -126, PT ;  /* 0xc2fc00001a00780b */ /* 0x000fe20003fae000 */
[----:B------:R-:W3:Y:S01]  /*56e0*/  MUFU.EX2 R30, R30 ;  /* 0x0000001e001e7308 */ /* 0x000ee20000000800 */
[--C-:B-1----:R-:W-:Y:S01]  /*56f0*/  FFMA R24, R33, UR15, -R31.reuse ;  /* 0x0000000f21187c23 */ /* 0x102fe2000800081f */
[-C--:B------:R-:W-:Y:S01]  /*5700*/  FMUL R61, R61, R88.reuse ;  /* 0x000000583d3d7220 */ /* 0x080fe20000400000 */
[-C--:B------:R-:W-:Y:S01]  /*5710*/  FMUL R64, R64, R88.reuse ;  /* 0x0000005840407220 */ /* 0x080fe20000400000 */
[----:B------:R-:W-:Y:S01]  /*5720*/  @!P6 FMUL R28, R28, 0.5 ;  /* 0x3f0000001c1ce820 */ /* 0x000fe20000400000 */
[-C--:B------:R-:W-:Y:S01]  /*5730*/  FMUL R65, R65, R88.reuse ;  /* 0x0000005841417220 */ /* 0x080fe20000400000 */
[-C--:B------:R-:W-:Y:S01]  /*5740*/  FMUL R68, R68, R88.reuse ;  /* 0x0000005844447220 */ /* 0x080fe20000400000 */
[-C--:B------:R-:W-:Y:S01]  /*5750*/  FMUL R69, R69, R88.reuse ;  /* 0x0000005845457220 */ /* 0x080fe20000400000 */
[----:B------:R-:W1:Y:S01]  /*5760*/  MUFU.EX2 R29, R25 ;  /* 0x00000019001d7308 */ /* 0x000e620000000800 */
[----:B--2---:R-:W-:Y:S01]  /*5770*/  @!P2 FMUL R89, R89, R89 ;  /* 0x000000595959a220 */ /* 0x004fe20000400000 */
[----:B------:R-:W-:Y:S01]  /*5780*/  FSETP.GEU.AND P2, PT, R24, -126, PT ;  /* 0xc2fc00001800780b */ /* 0x000fe20003f4e000 */
[-C--:B------:R-:W-:Y:S01]  /*5790*/  FMUL R72, R72, R88.reuse ;  /* 0x0000005848487220 */ /* 0x080fe20000400000 */
[----:B------:R-:W-:Y:S01]  /*57a0*/  @!P5 FMUL R26, R26, 0.5 ;  /* 0x3f0000001a1ad820 */ /* 0x000fe20000400000 */
[-C--:B------:R-:W-:Y:S01]  /*57b0*/  FMUL R73, R73, R88.reuse ;  /* 0x0000005849497220 */ /* 0x080fe20000400000 */
[-C--:B------:R-:W-:Y:S01]  /*57c0*/  FMUL R76, R76, R88.reuse ;  /* 0x000000584c4c7220 */ /* 0x080fe20000400000 */
[----:B------:R-:W-:Y:S01]  /*57d0*/  FMUL R77, R77, R88 ;  /* 0x000000584d4d7220 */ /* 0x000fe20000400000 */
[----:B------:R-:W2:Y:S01]  /*57e0*/  MUFU.EX2 R28, R28 ;  /* 0x0000001c001c7308 */ /* 0x000ea20000000800 */
[----:B---3--:R-:W-:Y:S01]  /*57f0*/  @!P3 FMUL R30, R30, R30 ;  /* 0x0000001e1e1eb220 */ /* 0x008fe20000400000 */
[-C--:B------:R-:W-:Y:S01]  /*5800*/  FMUL R80, R80, R88.reuse ;  /* 0x0000005850507220 */ /* 0x080fe20000400000 */
[-C--:B------:R-:W-:Y:S01]  /*5810*/  FMUL R81, R81, R88.reuse ;  /* 0x0000005851517220 */ /* 0x080fe20000400000 */
[-C--:B------:R-:W-:Y:S01]  /*5820*/  FMUL R84, R84, R88.reuse ;  /* 0x0000005854547220 */ /* 0x080fe20000400000 */
[----:B------:R-:W-:Y:S01]  /*5830*/  FMUL R85, R85, R88 ;  /* 0x0000005855557220 */ /* 0x000fe20000400000 */
[----:B------:R-:W-:Y:S01]  /*5840*/  FMUL R58, R58, R23 ;  /* 0x000000173a3a7220 */ /* 0x000fe20000400000 */
[----:B------:R-:W-:Y:S01]  /*5850*/  @!P2 FMUL R24, R24, 0.5 ;  /* 0x3f0000001818a820 */ /* 0x000fe20000400000 */
[----:B------:R-:W3:Y:S01]  /*5860*/  MUFU.EX2 R33, R26 ;  /* 0x0000001a00217308 */ /* 0x000ee20000000800 */
[----:B-1----:R-:W-:Y:S01]  /*5870*/  @!P4 FMUL R29, R29, R29 ;  /* 0x0000001d1d1dc220 */ /* 0x002fe20000400000 */
[-C--:B------:R-:W-:Y:S01]  /*5880*/  FMUL R59, R59, R23.reuse ;  /* 0x000000173b3b7220 */ /* 0x080fe20000400000 */
[-C--:B------:R-:W-:Y:S01]  /*5890*/  FMUL R62, R62, R23.reuse ;  /* 0x000000173e3e7220 */ /* 0x080fe20000400000 */
[-C--:B------:R-:W-:Y:S01]  /*58a0*/  FMUL R63, R63, R23.reuse ;  /* 0x000000173f3f7220 */ /* 0x080fe20000400000 */
[-C--:B------:R-:W-:Y:S01]  /*58b0*/  FMUL R66, R66, R23.reuse ;  /* 0x0000001742427220 */ /* 0x080fe20000400000 */
[-C--:B------:R-:W-:Y:S01]  /*58c0*/  FMUL R67, R67, R23.reuse ;  /* 0x0000001743437220 */ /* 0x080fe20000400000 */
[-C--:B------:R-:W-:Y:S01]  /*58d0*/  FMUL R70, R70, R23.reuse ;  /* 0x0000001746467220 */ /* 0x080fe20000400000 */
[-C--:B------:R-:W-:Y:S01]  /*58e0*/  FMUL R71, R71, R23.reuse ;  /* 0x0000001747477220 */ /* 0x080fe20000400000 */
[----:B--2---:R-:W-:Y:S01]  /*58f0*/  @!P6 FMUL R28, R28, R28 ;  /* 0x0000001c1c1ce220 */ /* 0x004fe20000400000 */
[-C--:B------:R-:W-:Y:S01]  /*5900*/  FMUL R74, R74, R23.reuse ;  /* 0x000000174a4a7220 */ /* 0x080fe20000400000 */
[-C--:B------:R-:W-:Y:S01]  /*5910*/  FMUL R75, R75, R23.reuse ;  /* 0x000000174b4b7220 */ /* 0x080fe20000400000 */
[-C--:B------:R-:W-:Y:S01]  /*5920*/  FMUL R78, R78, R23.reuse ;  /* 0x000000174e4e7220 */ /* 0x080fe20000400000 */
[-C--:B------:R-:W-:Y:S01]  /*5930*/  FMUL R79, R79, R23.reuse ;  /* 0x000000174f4f7220 */ /* 0x080fe20000400000 */
[-C--:B------:R-:W-:Y:S01]  /*5940*/  FMUL R82, R82, R23.reuse ;  /* 0x0000001752527220 */ /* 0x080fe20000400000 */
[-C--:B------:R-:W-:Y:S01]  /*5950*/  FMUL R83, R83, R23.reuse ;  /* 0x0000001753537220 */ /* 0x080fe20000400000 */
[----:B------:R-:W-:Y:S01]  /*5960*/  FMUL R86, R86, R23 ;  /* 0x0000001756567220 */ /* 0x000fe20000400000 */
[----:B---3--:R-:W-:Y:S01]  /*5970*/  @!P5 FMUL R33, R33, R33 ;  /* 0x000000212121d220 */ /* 0x008fe20000400000 */
[----:B------:R-:W-:Y:S01]  /*5980*/  FMUL R87, R87, R23 ;  /* 0x0000001757577220 */ /* 0x000fe20000400000 */
[----:B------:R1:W2:Y:S01]  /*5990*/  MUFU.EX2 R35, R24 ;  /* 0x0000001800237308 */ /* 0x0002a20000000800 */
[----:B------:R-:W-:Y:S01]  /*59a0*/  F2FP.BF16.F32.PACK_AB R25, R20, R90 ;  /* 0x0000005a1419723e */ /* 0x000fe200000010ff */
[--C-:B------:R-:W-:Y:S01]  /*59b0*/  FFMA R32, R32, UR15, -R31.reuse ;  /* 0x0000000f20207c23 */ /* 0x100fe2000800081f */
[----:B------:R-:W-:Y:S01]  /*59c0*/  F2FP.BF16.F32.PACK_AB R27, R30, R21 ;  /* 0x000000151e1b723e */ /* 0x000fe200000010ff */
[--C-:B------:R-:W-:Y:S01]  /*59d0*/  FFMA R34, R34, UR15, -R22.reuse ;  /* 0x0000000f22227c23 */ /* 0x100fe20008000816 */
[----:B------:R-:W-:Y:S01]  /*59e0*/  F2FP.BF16.F32.PACK_AB R26, R33, R28 ;  /* 0x0000001c211a723e */ /* 0x000fe200000010ff */
[--C-:B------:R-:W-:Y:S01]  /*59f0*/  FFMA R38, R38, UR15, -R22.reuse ;  /* 0x0000000f26267c23 */ /* 0x100fe20008000816 */
[----:B------:R-:W-:Y:S01]  /*5a00*/  FSETP.GEU.AND P3, PT, R32, -126, PT ;  /* 0xc2fc00002000780b */ /* 0x000fe20003f6e000 */
[--C-:B------:R-:W-:Y:S01]  /*5a10*/  FFMA R93, R41, UR15, -R31.reuse ;  /* 0x0000000f295d7c23 */ /* 0x100fe2000800081f */
[----:B-1----:R-:W-:Y:S01]  /*5a20*/  F2FP.BF16.F32.PACK_AB R24, R29, R89 ;  /* 0x000000591d18723e */ /* 0x002fe200000010ff */
[--C-:B------:R-:W-:Y:S01]  /*5a30*/  FFMA R40, R40, UR15, -R31.reuse ;  /* 0x0000000f28287c23 */ /* 0x100fe2000800081f */
[----:B------:R-:W-:Y:S01]  /*5a40*/  FSETP.GEU.AND P4, PT, R34, -126, PT ;  /* 0xc2fc00002200780b */ /* 0x000fe20003f8e000 */
[--C-:B------:R-:W-:Y:S01]  /*5a50*/  FFMA R42, R42, UR15, -R22.reuse ;  /* 0x0000000f2a2a7c23 */ /* 0x100fe20008000816 */
[----:B------:R-:W-:Y:S01]  /*5a60*/  WARPGROUP.ARRIVE ;  /* 0x00000000000079c5 */ /* 0x000fe20000000000 */
[----:B------:R-:W-:Y:S01]  /*5a70*/  FSETP.GEU.AND P6, PT, R91, -126, PT ;  /* 0xc2fc00005b00780b */ /* 0x000fe20003fce000 */
[--C-:B------:R-:W-:Y:S01]  /*5a80*/  FFMA R46, R46, UR15, -R22.reuse ;  /* 0x0000000f2e2e7c23 */ /* 0x100fe20008000816 */
[--C-:B------:R-:W-:Y:S01]  /*5a90*/  FFMA R48, R48, UR15, -R31.reuse ;  /* 0x0000000f30307c23 */ /* 0x100fe2000800081f */
[----:B--2---:R-:W-:Y:S01]  /*5aa0*/  @!P2 FMUL R35, R35, R35 ;  /* 0x000000232323a220 */ /* 0x004fe20000400000 */
[----:B------:R-:W-:Y:S01]  /*5ab0*/  FSETP.GEU.AND P2, PT, R38, -126, PT ;  /* 0xc2fc00002600780b */ /* 0x000fe20003f4e000 */
[----:B------:R-:W-:Y:S01]  /*5ac0*/  HGMMA.64x64x16.F32.BF16 R56, R24, gdesc[UR4].tnspB, R56, gsb0 ;  /* 0x40e0000418387df0 */ /* 0x000fe20008001838 */
[----:B------:R-:W-:Y:S01]  /*5ad0*/  @!P3 FMUL R32, R32, 0.5 ;  /* 0x3f0000002020b820 */ /* 0x000fe20000400000 */
[--C-:B------:R-:W-:Y:S01]  /*5ae0*/  FFMA R50, R50, UR15, -R22.reuse ;  /* 0x0000000f32327c23 */ /* 0x100fe20008000816 */
[--C-:B------:R-:W-:Y:S01]  /*5af0*/  FFMA R51, R51, UR15, -R22.reuse ;  /* 0x0000000f33337c23 */ /* 0x100fe20008000816 */
[----:B------:R-:W-:Y:S01]  /*5b00*/  FFMA R53, R53, UR15, -R31 ;  /* 0x0000000f35357c23 */ /* 0x000fe2000800081f */
[----:B------:R-:W-:Y:S01]  /*5b10*/  @!P4 FMUL R34, R34, 0.5 ;  /* 0x3f0000002222c820 */ /* 0x000fe20000400000 */
[--C-:B------:R-:W-:Y:S01]  /*5b20*/  FFMA R54, R54, UR15, -R22.reuse ;  /* 0x0000000f36367c23 */ /* 0x100fe20008000816 */
[----:B------:R-:W1:Y:S01]  /*5b30*/  MUFU.EX2 R32, R32 ;  /* 0x0000002000207308 */ /* 0x000e620000000800 */
[----:B------:R-:W-:Y:S01]  /*5b40*/  @!P6 FMUL R91, R91, 0.5 ;  /* 0x3f0000005b5be820 */ /* 0x000fe20000400000 */
[----:B------:R-:W-:Y:S01]  /*5b50*/  FFMA R55, R55, UR15, -R22 ;  /* 0x0000000f37377c23 */ /* 0x000fe20008000816 */
[----:B------:R-:W-:Y:S01]  /*5b60*/  FFMA R23, R23, R12, R90 ;  /* 0x0000000c17177223 */ /* 0x000fe2000000005a */
[----:B------:R-:W-:Y:S01]  /*5b70*/  FFMA R88, R88, R13, R89 ;  /* 0x0000000d58587223 */ /* 0x000fe20000000059 */
[----:B------:R-:W-:Y:S01]  /*5b80*/  @!P2 FMUL R38, R38, 0.5 ;  /* 0x3f0000002626a820 */ /* 0x000fe20000400000 */
[----:B------:R-:W-:-:S02]  /*5b90*/  VIADD R6, R6, 0x1 ;  /* 0x0000000106067836 */ /* 0x000fc40000000000 */
[----:B------:R-:W-:Y:S01]  /*5ba0*/  FADD R20, R23, R20 ;  /* 0x0000001417147221 */ /* 0x000fe20000000000 */
[----:B------:R-:W2:Y:S01]  /*5bb0*/  MUFU.EX2 R34, R34 ;  /* 0x0000002200227308 */ /* 0x000ea20000000800 */
[----:B------:R-:W-:Y:S02]  /*5bc0*/  FADD R29, R88, R29 ;  /* 0x0000001d581d7221 */ /* 0x000fe40000000000 */
[----:B------:R-:W-:Y:S02]  /*5bd0*/  FADD R21, R20, R21 ;  /* 0x0000001514157221 */ /* 0x000fe40000000000 */
[----:B------:R-:W-:Y:S02]  /*5be0*/  FADD R28, R29, R28 ;  /* 0x0000001c1d1c7221 */ /* 0x000fe40000000000 */
[----:B------:R-:W-:Y:S01]  /*5bf0*/  FADD R21, R21, R30 ;  /* 0x0000001e15157221 */ /* 0x000fe20000000000 */
[----:B------:R-:W3:Y:S01]  /*5c00*/  MUFU.EX2 R38, R38 ;  /* 0x0000002600267308 */ /* 0x000ee20000000800 */
[----:B-1----:R-:W-:Y:S01]  /*5c10*/  @!P3 FMUL R32, R32, R32 ;  /* 0x000000202020b220 */ /* 0x002fe20000400000 */
[----:B------:R-:W-:Y:S01]  /*5c20*/  FADD R33, R28, R33 ;  /* 0x000000211c217221 */ /* 0x000fe20000000000 */
[----:B--2---:R-:W-:Y:S01]  /*5c30*/  @!P4 FMUL R34, R34, R34 ;  /* 0x000000222222c220 */ /* 0x004fe20000400000 */
[----:B---3--:R-:W-:Y:S01]  /*5c40*/  @!P2 FMUL R38, R38, R38 ;  /* 0x000000262626a220 */ /* 0x008fe20000400000 */
[----:B------:R-:W-:-:S02]  /*5c50*/  WARPGROUP.DEPBAR.LE gsb0, 0x0 ;  /* 0x00008000000079c5 */ /* 0x000fc40000010000 */
[--C-:B------:R-:W-:Y:S01]  /*5c60*/  FFMA R24, R36, UR15, -R31.reuse ;  /* 0x0000000f24187c23 */ /* 0x100fe2000800081f */
[----:B------:R-:W-:Y:S01]  /*5c70*/  FFMA R36, R37, UR15, -R31 ;  /* 0x0000000f25247c23 */ /* 0x000fe2000800081f */
[--C-:B------:R-:W-:Y:S01]  /*5c80*/  FFMA R26, R39, UR15, -R22.reuse ;  /* 0x0000000f271a7c23 */ /* 0x100fe20008000816 */
[----:B------:R1:W2:Y:S01]  /*5c90*/  MUFU.EX2 R37, R91 ;  /* 0x0000005b00257308 */ /* 0x0002a20000000800 */
[----:B------:R-:W-:Y:S01]  /*5ca0*/  IMAD.MOV.U32 R25, RZ, RZ, 0x40000040 ;  /* 0x40000040ff197424 */ /* 0x000fe200078e00ff */
[----:B------:R-:W-:Y:S02]  /*5cb0*/  FSETP.GEU.AND P5, PT, R24, -126, PT ;  /* 0xc2fc00001800780b */ /* 0x000fe40003fae000 */
[----:B------:R-:W-:Y:S02]  /*5cc0*/  FSETP.GEU.AND P3, PT, R36, -126, PT ;  /* 0xc2fc00002400780b */ /* 0x000fe40003f6e000 */
[----:B------:R-:W-:Y:S02]  /*5cd0*/  FSETP.GEU.AND P4, PT, R26, -126, PT ;  /* 0xc2fc00001a00780b */ /* 0x000fe40003f8e000 */
[----:B------:R-:W-:Y:S01]  /*5ce0*/  R2UR UR7, R25 ;  /* 0x00000000190772ca */ /* 0x000fe200000e0000 */
[----:B-1----:R-:W-:-:S05]  /*5cf0*/  FFMA R91, R43, UR15, -R22 ;  /* 0x0000000f2b5b7c23 */ /* 0x002fca0008000816 */
[----:B------:R-:W-:Y:S01]  /*5d00*/  FSETP.GEU.AND P2, PT, R91, -126, PT ;  /* 0xc2fc00005b00780b */ /* 0x000fe20003f4e000 */
[----:B------:R-:W-:Y:S02]  /*5d10*/  @!P5 FMUL R24, R24, 0.5 ;  /* 0x3f0000001818d820 */ /* 0x000fe40000400000 */
[----:B------:R-:W-:Y:S01]  /*5d20*/  @!P3 FMUL R36, R36, 0.5 ;  /* 0x3f0000002424b820 */ /* 0x000fe20000400000 */
[----:B--2---:R-:W-:Y:S01]  /*5d30*/  @!P6 FMUL R37, R37, R37 ;  /* 0x000000252525e220 */ /* 0x004fe20000400000 */
[----:B------:R-:W-:Y:S01]  /*5d40*/  @!P4 FMUL R26, R26, 0.5 ;  /* 0x3f0000001a1ac820 */ /* 0x000fe20000400000 */
[----:B------:R1:W2:Y:S01]  /*5d50*/  MUFU.EX2 R39, R24 ;  /* 0x0000001800277308 */ /* 0x0002a20000000800 */
[----:B------:R-:W-:Y:S02]  /*5d60*/  FSETP.GEU.AND P6, PT, R40, -126, PT ;  /* 0xc2fc00002800780b */ /* 0x000fe40003fce000 */
[----:B------:R-:W-:Y:S01]  /*5d70*/  F2FP.BF16.F32.PACK_AB R25, R37, R34 ;  /* 0x000000222519723e */ /* 0x000fe200000010ff */
[----:B------:R-:W-:-:S03]  /*5d80*/  FADD R34, R21, R34 ;  /* 0x0000002215227221 */ /* 0x000fc60000000000 */
[----:B------:R-:W-:Y:S01]  /*5d90*/  @!P2 FMUL R91, R91, 0.5 ;  /* 0x3f0000005b5ba820 */ /* 0x000fe20000400000 */
[----:B------:R-:W3:Y:S01]  /*5da0*/  MUFU.EX2 R36, R36 ;  /* 0x0000002400247308 */ /* 0x000ee20000000800 */
[----:B-1----:R-:W-:Y:S02]  /*5db0*/  VIADD R24, R92, 0x80 ;  /* 0x000000805c187836 */ /* 0x002fe40000000000 */
[----:B------:R-:W-:-:S03]  /*5dc0*/  FADD R37, R34, R37 ;  /* 0x0000002522257221 */ /* 0x000fc60000000000 */
[----:B------:R-:W-:Y:S01]  /*5dd0*/  R2UR UR6, R24 ;  /* 0x00000000180672ca */ /* 0x000fe200000e0000 */
[----:B------:R-:W-:Y:S01]  /*5de0*/  @!P6 FMUL R40, R40, 0.5 ;  /* 0x3f0000002828e820 */ /* 0x000fe20000400000 */
[----:B------:R1:W4:Y:S01]  /*5df0*/  MUFU.EX2 R41, R26 ;  /* 0x0000001a00297308 */ /* 0x0003220000000800 */
[----:B--2---:R-:W-:Y:S01]  /*5e00*/  @!P5 FMUL R39, R39, R39 ;  /* 0x000000272727d220 */ /* 0x004fe20000400000 */
[----:B------:R-:W-:Y:S01]  /*5e10*/  F2FP.BF16.F32.PACK_AB R24, R35, R32 ;  /* 0x000000202318723e */ /* 0x000fe200000010ff */
[----:B------:R-:W-:Y:S01]  /*5e20*/  FADD R32, R33, R32 ;  /* 0x0000002021207221 */ /* 0x000fe20000000000 */
[----:B------:R-:W-:-:S03]  /*5e30*/  FSETP.GEU.AND P5, PT, R93, -126, PT ;  /* 0xc2fc00005d00780b */ /* 0x000fc60003fae000 */
[----:B------:R-:W-:Y:S01]  /*5e40*/  FADD R32, R32, R35 ;  /* 0x0000002320207221 */ /* 0x000fe20000000000 */
[----:B------:R-:W2:Y:S01]  /*5e50*/  MUFU.EX2 R40, R40 ;  /* 0x0000002800287308 */ /* 0x000ea20000000800 */
[----:B---3--:R-:W-:Y:S01]  /*5e60*/  @!P3 FMUL R36, R36, R36 ;  /* 0x000000242424b220 */ /* 0x008fe20000400000 */
[----:B------:R-:W-:-:S04]  /*5e70*/  FSETP.GEU.AND P3, PT, R42, -126, PT ;  /* 0xc2fc00002a00780b */ /* 0x000fc80003f6e000 */
[----:B-1----:R-:W-:Y:S01]  /*5e80*/  F2FP.BF16.F32.PACK_AB R26, R36, R39 ;  /* 0x00000027241a723e */ /* 0x002fe200000010ff */
[----:B------:R-:W-:Y:S01]  /*5e90*/  FADD R39, R32, R39 ;  /* 0x0000002720277221 */ /* 0x000fe20000000000 */
[----:B----4-:R-:W-:Y:S01]  /*5ea0*/  @!P4 FMUL R41, R41, R41 ;  /* 0x000000292929c220 */ /* 0x010fe20000400000 */
[----:B------:R-:W-:Y:S02]  /*5eb0*/  @!P5 FMUL R93, R93, 0.5 ;  /* 0x3f0000005d5dd820 */ /* 0x000fe40000400000 */
[----:B------:R-:W-:Y:S02]  /*5ec0*/  FADD R39, R39, R36 ;  /* 0x0000002427277221 */ /* 0x000fe40000000000 */
[----:B------:R-:W-:Y:S02]  /*5ed0*/  F2FP.BF16.F32.PACK_AB R27, R41, R38 ;  /* 0x00000026291b723e */ /* 0x000fe400000010ff */
[----:B------:R-:W-:Y:S01]  /*5ee0*/  @!P3 FMUL R42, R42, 0.5 ;  /* 0x3f0000002a2ab820 */ /* 0x000fe20000400000 */
[----:B------:R1:W3:Y:S01]  /*5ef0*/  MUFU.EX2 R43, R93 ;  /* 0x0000005d002b7308 */ /* 0x0002e20000000800 */
[----:B--2---:R-:W-:Y:S01]  /*5f00*/  @!P6 FMUL R40, R40, R40 ;  /* 0x000000282828e220 */ /* 0x004fe20000400000 */
[----:B------:R-:W-:Y:S01]  /*5f10*/  WARPGROUP.ARRIVE ;  /* 0x00000000000079c5 */ /* 0x000fe20000000000 */
[----:B------:R-:W-:-:S04]  /*5f20*/  FADD R38, R37, R38 ;  /* 0x0000002625267221 */ /* 0x000fc80000000000 */
[----:B------:R-:W-:Y:S01]  /*5f30*/  FADD R41, R38, R41 ;  /* 0x0000002926297221 */ /* 0x000fe20000000000 */
[----:B------:R-:W-:Y:S01]  /*5f40*/  HGMMA.64x64x16.F32.BF16 R56, R24, gdesc[UR4].tnspB, R56, gsb0 ;  /* 0x40e0000418387df0 */ /* 0x000fe20008001838 */
[----:B------:R-:W2:Y:S01]  /*5f50*/  MUFU.EX2 R42, R42 ;  /* 0x0000002a002a7308 */ /* 0x000ea20000000800 */
[----:B-1----:R-:W-:Y:S01]  /*5f60*/  MOV R93, 0x40000040 ;  /* 0x40000040005d7802 */ /* 0x002fe20000000f00 */
[----:B---3--:R-:W-:Y:S01]  /*5f70*/  @!P5 FMUL R43, R43, R43 ;  /* 0x0000002b2b2bd220 */ /* 0x008fe20000400000 */
[----:B------:R-:W-:Y:S01]  /*5f80*/  FSETP.GEU.AND P5, PT, R46, -126, PT ;  /* 0xc2fc00002e00780b */ /* 0x000fe20003fae000 */
[----:B--2---:R-:W-:-:S12]  /*5f90*/  @!P3 FMUL R42, R42, R42 ;  /* 0x0000002a2a2ab220 */ /* 0x004fd80000400000 */
[----:B------:R-:W-:-:S06]  /*5fa0*/  @!P5 FMUL R46, R46, 0.5 ;  /* 0x3f0000002e2ed820 */ /* 0x000fcc0000400000 */
[----:B------:R-:W1:Y:S02]  /*5fb0*/  MUFU.EX2 R46, R46 ;  /* 0x0000002e002e7308 */ /* 0x000e640000000800 */
[----:B-1----:R-:W-:Y:S01]  /*5fc0*/  @!P5 FMUL R46, R46, R46 ;  /* 0x0000002e2e2ed220 */ /* 0x002fe20000400000 */
[----:B------:R-:W-:Y:S02]  /*5fd0*/  WARPGROUP.DEPBAR.LE gsb0, 0x0 ;  /* 0x00008000000079c5 */ /* 0x000fe40000010000 */
[--C-:B------:R-:W-:Y:S01]  /*5fe0*/  FFMA R24, R44, UR15, -R31.reuse ;  /* 0x0000000f2c187c23 */ /* 0x100fe2000800081f */
[----:B------:R-:W-:Y:S01]  /*5ff0*/  FFMA R44, R45, UR15, -R31 ;  /* 0x0000000f2d2c7c23 */ /* 0x000fe2000800081f */
[----:B------:R-:W-:Y:S01]  /*6000*/  FFMA R26, R47, UR15, -R22 ;  /* 0x0000000f2f1a7c23 */ /* 0x000fe20008000816 */
[----:B------:R1:W2:Y:S01]  /*6010*/  MUFU.EX2 R45, R91 ;  /* 0x0000005b002d7308 */ /* 0x0002a20000000800 */
[----:B------:R-:W-:Y:S01]  /*6020*/  IMAD.MOV.U32 R25, RZ, RZ, 0x40000040 ;  /* 0x40000040ff197424 */ /* 0x000fe200078e00ff */
[----:B------:R-:W-:-:S02]  /*6030*/  FSETP.GEU.AND P4, PT, R24, -126, PT ;  /* 0xc2fc00001800780b */ /* 0x000fc40003f8e000 */
[----:B------:R-:W-:Y:S02]  /*6040*/  FSETP.GEU.AND P6, PT, R44, -126, PT ;  /* 0xc2fc00002c00780b */ /* 0x000fe40003fce000 */
[----:B------:R-:W-:Y:S02]  /*6050*/  FSETP.GEU.AND P3, PT, R26, -126, PT ;  /* 0xc2fc00001a00780b */ /* 0x000fe40003f6e000 */
[----:B------:R-:W-:Y:S01]  /*6060*/  R2UR UR7, R25 ;  /* 0x00000000190772ca */ /* 0x000fe200000e0000 */
[----:B-1----:R-:W-:-:S06]  /*6070*/  FFMA R91, R49, UR15, -R31 ;  /* 0x0000000f315b7c23 */ /* 0x002fcc000800081f */
[----:B------:R-:W-:Y:S02]  /*6080*/  @!P4 FMUL R24, R24, 0.5 ;  /* 0x3f0000001818c820 */ /* 0x000fe40000400000 */
[----:B------:R-:W-:Y:S01]  /*6090*/  @!P6 FMUL R44, R44, 0.5 ;  /* 0x3f0000002c2ce820 */ /* 0x000fe20000400000 */
[----:B--2---:R-:W-:Y:S01]  /*60a0*/  @!P2 FMUL R45, R45, R45 ;  /* 0x0000002d2d2da220 */ /* 0x004fe20000400000 */
[----:B------:R-:W-:Y:S01]  /*60b0*/  @!P3 FMUL R26, R26, 0.5 ;  /* 0x3f0000001a1ab820 */ /* 0x000fe20000400000 */
[----:B------:R1:W2:Y:S01]  /*60c0*/  MUFU.EX2 R47, R24 ;  /* 0x00000018002f7308 */ /* 0x0002a20000000800 */
[----:B------:R-:W-:Y:S02]  /*60d0*/  FSETP.GEU.AND P2, PT, R48, -126, PT ;  /* 0xc2fc00003000780b */ /* 0x000fe40003f4e000 */
[----:B------:R-:W-:Y:S01]  /*60e0*/  F2FP.BF16.F32.PACK_AB R25, R45, R42 ;  /* 0x0000002a2d19723e */ /* 0x000fe200000010ff */
[----:B------:R-:W-:-:S04]  /*60f0*/  FADD R42, R41, R42 ;  /* 0x0000002a292a7221 */ /* 0x000fc80000000000 */
[----:B------:R-:W3:Y:S01]  /*6100*/  MUFU.EX2 R44, R44 ;  /* 0x0000002c002c7308 */ /* 0x000ee20000000800 */
[C---:B-1----:R-:W-:Y:S01]  /*6110*/  IADD3 R24, R92.reuse, 0x100, RZ ;  /* 0x000001005c187810 */ /* 0x042fe20007ffe0ff */
[----:B------:R-:W-:Y:S02]  /*6120*/  VIADD R92, R92, 0x180 ;  /* 0x000001805c5c7836 */ /* 0x000fe40000000000 */
[----:B------:R-:W-:Y:S01]  /*6130*/  FADD R45, R42, R45 ;  /* 0x0000002d2a2d7221 */ /* 0x000fe20000000000 */
[----:B------:R-:W-:Y:S01]  /*6140*/  R2UR UR6, R24 ;  /* 0x00000000180672ca */ /* 0x000fe200000e0000 */
[----:B------:R-:W-:Y:S01]  /*6150*/  @!P2 FMUL R48, R48, 0.5 ;  /* 0x3f0000003030a820 */ /* 0x000fe20000400000 */
[----:B------:R-:W-:Y:S01]  /*6160*/  F2FP.BF16.F32.PACK_AB R24, R43, R40 ;  /* 0x000000282b18723e */ /* 0x000fe200000010ff */
[----:B------:R1:W4:Y:S01]  /*6170*/  MUFU.EX2 R49, R26 ;  /* 0x0000001a00317308 */ /* 0x0003220000000800 */
[----:B--2---:R-:W-:Y:S01]  /*6180*/  @!P4 FMUL R47, R47, R47 ;  /* 0x0000002f2f2fc220 */ /* 0x004fe20000400000 */
[----:B------:R-:W-:Y:S01]  /*6190*/  FSETP.GEU.AND P4, PT, R91, -126, PT ;  /* 0xc2fc00005b00780b */ /* 0x000fe20003f8e000 */
[----:B------:R-:W-:-:S04]  /*61a0*/  FADD R40, R39, R40 ;  /* 0x0000002827287221 */ /* 0x000fc80000000000 */
[----:B------:R-:W-:Y:S01]  /*61b0*/  FADD R40, R40, R43 ;  /* 0x0000002b28287221 */ /* 0x000fe20000000000 */
[----:B------:R-:W2:Y:S01]  /*61c0*/  MUFU.EX2 R48, R48 ;  /* 0x0000003000307308 */ /* 0x000ea20000000800 */
[----:B---3--:R-:W-:Y:S01]  /*61d0*/  @!P6 FMUL R44, R44, R44 ;  /* 0x0000002c2c2ce220 */ /* 0x008fe20000400000 */
[----:B------:R-:W-:-:S04]  /*61e0*/  FSETP.GEU.AND P6, PT, R50, -126, PT ;  /* 0xc2fc00003200780b */ /* 0x000fc80003fce000 */
[----:B-1----:R-:W-:Y:S01]  /*61f0*/  F2FP.BF16.F32.PACK_AB R26, R44, R47 ;  /* 0x0000002f2c1a723e */ /* 0x002fe200000010ff */
[----:B------:R-:W-:Y:S01]  /*6200*/  @!P4 FMUL R91, R91, 0.5 ;  /* 0x3f0000005b5bc820 */ /* 0x000fe20000400000 */
[----:B------:R-:W-:Y:S01]  /*6210*/  FADD R47, R40, R47 ;  /* 0x0000002f282f7221 */ /* 0x000fe20000000000 */
[----:B----4-:R-:W-:Y:S01]  /*6220*/  @!P3 FMUL R49, R49, R49 ;  /* 0x000000313131b220 */ /* 0x010fe20000400000 */
[----:B------:R-:W-:Y:S02]  /*6230*/  FSETP.GEU.AND P3, PT, R51, -126, PT ;  /* 0xc2fc00003300780b */ /* 0x000fe40003f6e000 */
[----:B------:R-:W-:Y:S01]  /*6240*/  FADD R47, R47, R44 ;  /* 0x0000002c2f2f7221 */ /* 0x000fe20000000000 */
[----:B------:R-:W1:Y:S01]  /*6250*/  MUFU.EX2 R91, R91 ;  /* 0x0000005b005b7308 */ /* 0x000e620000000800 */
[----:B------:R-:W-:Y:S01]  /*6260*/  F2FP.BF16.F32.PACK_AB R27, R49, R46 ;  /* 0x0000002e311b723e */ /* 0x000fe200000010ff */
[----:B------:R-:W-:Y:S01]  /*6270*/  @!P6 FMUL R50, R50, 0.5 ;  /* 0x3f0000003232e820 */ /* 0x000fe20000400000 */
[----:B------:R-:W-:Y:S01]  /*6280*/  FADD R46, R45, R46 ;  /* 0x0000002e2d2e7221 */ /* 0x000fe20000000000 */
[----:B--2---:R-:W-:Y:S01]  /*6290*/  @!P2 FMUL R48, R48, R48 ;  /* 0x000000303030a220 */ /* 0x004fe20000400000 */
[----:B------:R-:W-:Y:S01]  /*62a0*/  WARPGROUP.ARRIVE ;  /* 0x00000000000079c5 */ /* 0x000fe20000000000 */
[----:B------:R-:W-:Y:S01]  /*62b0*/  FSETP.GEU.AND P2, PT, R53, -126, PT ;  /* 0xc2fc00003500780b */ /* 0x000fe20003f4e000 */
[----:B------:R-:W-:Y:S01]  /*62c0*/  FADD R49, R46, R49 ;  /* 0x000000312e317221 */ /* 0x000fe20000000000 */
[----:B------:R-:W2:Y:S02]  /*62d0*/  MUFU.EX2 R50, R50 ;  /* 0x0000003200327308 */ /* 0x000ea40000000800 */
[----:B------:R-:W-:Y:S01]  /*62e0*/  @!P3 FMUL R51, R51, 0.5 ;  /* 0x3f0000003333b820 */ /* 0x000fe20000400000 */
[----:B------:R-:W-:Y:S01]  /*62f0*/  HGMMA.64x64x16.F32.BF16 R56, R24, gdesc[UR4].tnspB, R56, gsb0 ;  /* 0x40e0000418387df0 */ /* 0x000fe20008001838 */
[----:B------:R-:W-:-:S02]  /*6300*/  R2UR UR6, R92 ;  /* 0x000000005c0672ca */ /* 0x000fc400000e0000 */
[----:B------:R-:W-:Y:S02]  /*6310*/  R2UR UR7, R93 ;  /* 0x000000005d0772ca */ /* 0x000fe400000e0000 */
[----:B------:R-:W3:Y:S01]  /*6320*/  MUFU.EX2 R51, R51 ;  /* 0x0000003300337308 */ /* 0x000ee20000000800 */
[----:B-1----:R-:W-:Y:S01]  /*6330*/  @!P4 FMUL R91, R91, R91 ;  /* 0x0000005b5b5bc220 */ /* 0x002fe20000400000 */
[----:B------:R-:W-:Y:S01]  /*6340*/  FSETP.GEU.AND P4, PT, R54, -126, PT ;  /* 0xc2fc00003600780b */ /* 0x000fe20003f8e000 */
[----:B------:R-:W-:Y:S01]  /*6350*/  @!P2 FMUL R53, R53, 0.5 ;  /* 0x3f0000003535a820 */ /* 0x000fe20000400000 */
[----:B--2---:R-:W-:Y:S01]  /*6360*/  @!P6 FMUL R50, R50, R50 ;  /* 0x000000323232e220 */ /* 0x004fe20000400000 */
[----:B------:R-:W-:-:S04]  /*6370*/  FSETP.GEU.AND P6, PT, R55, -126, PT ;  /* 0xc2fc00003700780b */ /* 0x000fc80003fce000 */
[----:B------:R-:W1:Y:S06]  /*6380*/  MUFU.EX2 R53, R53 ;  /* 0x0000003500357308 */ /* 0x000e6c0000000800 */
[----:B------:R-:W-:Y:S01]  /*6390*/  @!P4 FMUL R54, R54, 0.5 ;  /* 0x3f0000003636c820 */ /* 0x000fe20000400000 */
[----:B---3--:R-:W-:Y:S02]  /*63a0*/  @!P3 FMUL R51, R51, R51 ;  /* 0x000000333333b220 */ /* 0x008fe40000400000 */
[----:B------:R-:W-:Y:S01]  /*63b0*/  @!P6 FMUL R55, R55, 0.5 ;  /* 0x3f0000003737e820 */ /* 0x000fe20000400000 */
[----:B-1----:R-:W-:Y:S01]  /*63c0*/  @!P2 FMUL R53, R53, R53 ;  /* 0x000000353535a220 */ /* 0x002fe20000400000 */
[----:B------:R-:W-:Y:S01]  /*63d0*/  ISETP.NE.AND P2, PT, R6, 0x4, PT ;  /* 0x000000040600780c */ /* 0x000fe20003f45270 */
[----:B------:R-:W-:-:S02]  /*63e0*/  WARPGROUP.DEPBAR.LE gsb0, 0x0 ;  /* 0x00008000000079c5 */ /* 0x000fc40000010000 */
[----:B------:R-:W-:Y:S01]  /*63f0*/  FFMA R24, R52, UR15, -R31 ;  /* 0x0000000f34187c23 */ /* 0x000fe2000800081f */
[----:B------:R-:W-:Y:S01]  /*6400*/  F2FP.BF16.F32.PACK_AB R25, R51, R50 ;  /* 0x000000323319723e */ /* 0x000fe200000010ff */
[----:B------:R-:W1:Y:S01]  /*6410*/  MUFU.EX2 R31, R54 ;  /* 0x00000036001f7308 */ /* 0x000e620000000800 */
[----:B------:R-:W-:Y:S02]  /*6420*/  FADD R50, R49, R50 ;  /* 0x0000003231327221 */ /* 0x000fe40000000000 */
[----:B------:R-:W-:Y:S02]  /*6430*/  FSETP.GEU.AND P5, PT, R24, -126, PT ;  /* 0xc2fc00001800780b */ /* 0x000fe40003fae000 */
[----:B------:R-:W-:-:S03]  /*6440*/  FADD R50, R50, R51 ;  /* 0x0000003332327221 */ /* 0x000fc60000000000 */
[----:B------:R-:W2:Y:S08]  /*6450*/  MUFU.EX2 R52, R55 ;  /* 0x0000003700347308 */ /* 0x000eb00000000800 */
[----:B------:R-:W-:Y:S01]  /*6460*/  @!P5 FMUL R24, R24, 0.5 ;  /* 0x3f0000001818d820 */ /* 0x000fe20000400000 */
[----:B-1----:R-:W-:-:S03]  /*6470*/  @!P4 FMUL R31, R31, R31 ;  /* 0x0000001f1f1fc220 */ /* 0x002fc60000400000 */
[----:B------:R1:W3:Y:S01]  /*6480*/  MUFU.EX2 R22, R24 ;  /* 0x0000001800167308 */ /* 0x0002e20000000800 */
[----:B--2---:R-:W-:Y:S01]  /*6490*/  @!P6 FMUL R52, R52, R52 ;  /* 0x000000343434e220 */ /* 0x004fe20000400000 */
[----:B-1----:R-:W-:Y:S01]  /*64a0*/  F2FP.BF16.F32.PACK_AB R24, R91, R48 ;  /* 0x000000305b18723e */ /* 0x002fe200000010ff */
[----:B------:R-:W-:-:S03]  /*64b0*/  FADD R48, R47, R48 ;  /* 0x000000302f307221 */ /* 0x000fc60000000000 */
[----:B------:R-:W-:Y:S01]  /*64c0*/  F2FP.BF16.F32.PACK_AB R27, R52, R31 ;  /* 0x0000001f341b723e */ /* 0x000fe200000010ff */
[----:B------:R-:W-:Y:S01]  /*64d0*/  FADD R31, R50, R31 ;  /* 0x0000001f321f7221 */ /* 0x000fe20000000000 */
[----:B------:R-:W-:-:S03]  /*64e0*/  FADD R91, R48, R91 ;  /* 0x0000005b305b7221 */ /* 0x000fc60000000000 */
[----:B------:R-:W-:Y:S01]  /*64f0*/  FADD R12, R31, R52 ;  /* 0x000000341f0c7221 */ /* 0x000fe20000000000 */
[----:B---3--:R-:W-:-:S05]  /*6500*/  @!P5 FMUL R22, R22, R22 ;  /* 0x000000161616d220 */ /* 0x008fca0000400000 */
[----:B------:R-:W-:Y:S01]  /*6510*/  F2FP.BF16.F32.PACK_AB R26, R53, R22 ;  /* 0x00000016351a723e */ /* 0x000fe200000010ff */
[----:B------:R-:W-:-:S03]  /*6520*/  FADD R22, R91, R22 ;  /* 0x000000165b167221 */ /* 0x000fc60000000000 */
[----:B------:R-:W-:Y:S01]  /*6530*/  WARPGROUP.ARRIVE ;  /* 0x00000000000079c5 */ /* 0x000fe20000000000 */
[----:B------:R-:W-:-:S05]  /*6540*/  FADD R13, R22, R53 ;  /* 0x00000035160d7221 */ /* 0x000fca0000000000 */
[----:B------:R-:W-:Y:S03]  /*6550*/  HGMMA.64x64x16.F32.BF16 R56, R24, gdesc[UR4].tnspB, R56, gsb0 ;  /* 0x40e0000418387df0 */ /* 0x000fe60008001838 */
[----:B------:R-:W-:Y:S02]  /*6560*/  WARPGROUP.DEPBAR.LE gsb0, 0x0 ;  /* 0x00008000000079c5 */ /* 0x000fe40000010000 */
[----:B------:R-:W-:-:S05]  /*6570*/  SEL R24, R6, RZ, P2 ;  /* 0x000000ff06187207 */ /* 0x000fca0001000000 */
[----:B------:R-:W-:-:S05]  /*6580*/  IMAD R6, R24, 0x8, R11 ;  /* 0x0000000818067824 */ /* 0x000fca00078e020b */
[----:B------:R-:W-:-:S04]  /*6590*/  PRMT R6, RZ, 0x654, R6 ;  /* 0x00000654ff067816 */ /* 0x000fc80000000006 */
[----:B------:R1:W-:Y:S01]  /*65a0*/  SYNCS.ARRIVE.TRANS64.RED.A1T0 RZ, [R6+URZ], RZ ;  /* 0x000000ff06ff79a7 */ /* 0x0003e2000810043f */
[----:B------:R-:W-:Y:S05]  /*65b0*/  @P1 BRA `(.L_x_45) ;  /* 0x00000000009c1947 */ /* 0x000fea0003800000 */
[----:B------:R-:W-:Y:S01]  /*65c0*/  ISETP.LT.OR P1, PT, R7, 0x1, !P0 ;  /* 0x000000010700780c */ /* 0x000fe20004721670 */
[----:B------:R-:W-:-:S12]  /*65d0*/  BSSY B0, `(.L_x_46) ;  /* 0x0000024000007945 */ /* 0x000fd80003800000 */
[----:B------:R-:W-:Y:S05]  /*65e0*/  @P1 BRA `(.L_x_47) ;  /* 0x0000000000881947 */ /* 0x000fea0003800000 */
[----:B-1----:R-:W-:Y:S02]  /*65f0*/  LEA R6, R5, R2, 0x3 ;  /* 0x0000000205067211 */ /* 0x002fe400078e18ff */
[----:B------:R-:W-:Y:S02]  /*6600*/  SHF.L.U32 R21, R4, 0x1f, RZ ;  /* 0x0000001f04157819 */ /* 0x000fe400000006ff */
[----:B------:R-:W-:Y:S02]  /*6610*/  ISETP.NE.AND P2, PT, R0, RZ, PT ;  /* 0x000000ff0000720c */ /* 0x000fe40003f45270 */
[----:B------:R-:W1:Y:S02]  /*6620*/  SYNCS.PHASECHK.TRANS64.TRYWAIT P1, [R6+URZ+0xa020], R21 ;  /* 0x00a02015060075a7 */ /* 0x000e64000802017f */
[----:B-1----:R-:W-:Y:S09]  /*6630*/  @!P1 BRA `(.L_x_48) ;  /* 0x0000001800949947 */ /* 0x002ff20003800000 */
.L_x_87:
[----:B------:R-:W-:Y:S05]  /*6640*/  @P2 BRA `(.L_x_49) ;  /* 0x0000000000142947 */ /* 0x000fea0003800000 */
[----:B------:R-:W-:Y:S01]  /*6650*/  ISETP.NE.AND P1, PT, R14, RZ, PT ;  /* 0x000000ff0e00720c */ /* 0x000fe20003f25270 */
[----:B-1----:R-:W-:-:S04]  /*6660*/  IMAD.MOV.U32 R21, RZ, RZ, 0x2000 ;  /* 0x00002000ff157424 */ /* 0x002fc800078e00ff */
[----:B------:R2:W-:Y:S08]  /*6670*/  SYNCS.ARRIVE.TRANS64 RZ, [R6+URZ+0xa000], R21 ;  /* 0x00a0001506ff79a7 */ /* 0x0005f0000800003f */
[----:B------:R-:W-:Y:S05]  /*6680*/  @!P1 BRA `(.L_x_49) ;  /* 0x0000000000049947 */ /* 0x000fea0003800000 */
[----:B------:R-:W-:Y:S01]  /*6690*/  BPT.TRAP 0x1 ;  /* 0x000000040000795c */ /* 0x000fe20000300000 */
.L_x_49:
[C---:B------:R-:W-:Y:S01]  /*66a0*/  IMAD R20, R5.reuse, 0x2000, R2 ;  /* 0x0000200005147824 */ /* 0x040fe200078e0202 */
        /* <DEDUP_REMOVED lines=8> */
[----:B------:R-:W-:Y:S01]  /*6730*/  IADD3 R5, R5, 0x1, RZ ;  /* 0x0000000105057810 */ /* 0x000fe20007ffe0ff */
[----:B------:R-:W-:Y:S01]  /*6740*/  UMOV UR10, URZ ;  /* 0x0000003f000a7c82 */ /* 0x000fe20008000000 */
[----:B------:R-:W-:Y:S01]  /*6750*/  UMOV UR12, UR36 ;  /* 0x00000024000c7c82 */ /* 0x000fe20008000000 */
[----:B------:R-:W-:Y:S01]  /*6760*/  UMOV UR13, UR37 ;  /* 0x00000025000d7c82 */ /* 0x000fe20008000000 */
[C---:B------:R-:W-:Y:S01]  /*6770*/  ISETP.NE.AND P1, PT, R5.reuse, 0x4, PT ;  /* 0x000000040500780c */ /* 0x040fe20003f25270 */
[----:B------:R-:W-:Y:S01]  /*6780*/  USHF.L.U32 UR11, UR11, 0x6, URZ ;  /* 0x000000060b0b7899 */ /* 0x000fe2000800063f */
[----:B------:R-:W-:Y:S01]  /*6790*/  VIADD R8, R8, 0x1 ;  /* 0x0000000108087836 */ /* 0x000fe20000000000 */
[----:B------:R-:W-:Y:S01]  /*67a0*/  UIADD3 UR9, UR9, 0xa000, URZ ;  /* 0x0000a00009097890 */ /* 0x000fe2000fffe03f */
[----:B-12---:R-:W-:Y:S01]  /*67b0*/  SEL R21, RZ, 0x1, P1 ;  /* 0x00000001ff157807 */ /* 0x006fe20000800000 */
[----:B------:R-:W-:Y:S01]  /*67c0*/  UIADD3 UR8, UR8, 0x2000, URZ ;  /* 0x0000200008087890 */ /* 0x000fe2000fffe03f */
[----:B------:R-:W-:-:S02]  /*67d0*/  SEL R5, R5, RZ, P1 ;  /* 0x000000ff05057207 */ /* 0x000fc40000800000 */
[----:B------:R-:W-:-:S06]  /*67e0*/  LOP3.LUT R4, R4, R21, RZ, 0x3c, !PT ;  /* 0x0000001504047212 */ /* 0x000fcc00078e3cff */
[----:B------:R2:W-:Y:S02]  /*67f0*/  UTMALDG.4D [UR8], [UR6], desc[UR18] ;  /* 0x00001208060075b4 */ /* 0x0005e40008019000 */
[----:B--2---:R-:W-:Y:S01]  /*6800*/  NOP ;  /* 0x0000000000007918 */ /* 0x004fe20000000000 */
.L_x_47:
[----:B------:R-:W-:Y:S05]  /*6810*/  BSYNC B0 ;  /* 0x0000000000007941 */ /* 0x000fea0003800000 */
.L_x_46:
[----:B------:R-:W-:-:S07]  /*6820*/  VIADD R7, R7, 0xffffffff ;  /* 0xffffffff07077836 */ /* 0x000fce0000000000 */
.L_x_45:
[----:B------:R-:W-:Y:S01]  /*6830*/  ISETP.GT.AND P3, PT, R17, 0x1, PT ;  /* 0x000000011100780c */ /* 0x000fe20003f64270 */
[----:B-1----:R-:W-:Y:S01]  /*6840*/  VIADD R6, R24, 0x1 ;  /* 0x0000000118067836 */ /* 0x002fe20000000000 */
[----:B------:R-:W-:Y:S01]  /*6850*/  IADD3 R15, R15, 0x1, RZ ;  /* 0x000000010f0f7810 */ /* 0x000fe20007ffe0ff */
[----:B------:R-:W-:Y:S01]  /*6860*/  VIADD R17, R17, 0xffffffff ;  /* 0xffffffff11117836 */ /* 0x000fe20000000000 */
[----:B------:R-:W-:Y:S01]  /*6870*/  IADD3 R10, R10, 0x40, RZ ;  /* 0x000000400a0a7810 */ /* 0x000fe20007ffe0ff */
[----:B------:R-:W-:Y:S01]  /*6880*/  IMAD.MOV.U32 R21, RZ, RZ, R19 ;  /* 0x000000ffff157224 */ /* 0x000fe200078e0013 */
[----:B------:R-:W-:Y:S02]  /*6890*/  ISETP.NE.AND P1, PT, R15, 0x4, PT ;  /* 0x000000040f00780c */ /* 0x000fe40003f25270 */
[----:B------:R-:W-:Y:S02]  /*68a0*/  ISETP.NE.AND P2, PT, R6, 0x4, PT ;  /* 0x000000040600780c */ /* 0x000fe40003f45270 */
[----:B------:R-:W-:-:S02]  /*68b0*/  SEL R20, RZ, 0x1, P1 ;  /* 0x00000001ff147807 */ /* 0x000fc40000800000 */
[----:B------:R-:W-:Y:S02]  /*68c0*/  SEL R15, R15, RZ, P1 ;  /* 0x000000ff0f0f7207 */ /* 0x000fe40000800000 */
[----:B------:R-:W-:Y:S01]  /*68d0*/  LOP3.LUT R3, R3, R20, RZ, 0x3c, !PT ;  /* 0x0000001403037212 */ /* 0x000fe200078e3cff */
[----:B------:R-:W-:Y:S01]  /*68e0*/  IMAD.MOV.U32 R20, RZ, RZ, R18 ;  /* 0x000000ffff147224 */ /* 0x000fe200078e0012 */
[----:B------:R-:W-:Y:S01]  /*68f0*/  SEL R6, R6, RZ, P2 ;  /* 0x000000ff06067207 */ /* 0x000fe20001000000 */
[----:B------:R-:W-:Y:S06]  /*6900*/  @P3 BRA `(.L_x_50) ;  /* 0xffffffdc009c3947 */ /* 0x000fec000383ffff */
.L_x_37:
[----:B------:R-:W-:Y:S05]  /*6910*/  WARPSYNC.ALL ;  /* 0x0000000000007948 */ /* 0x000fea0003800000 */
[----:B------:R-:W2:Y:S01]  /*6920*/  SHFL.BFLY PT, R0, R13, 0x1, 0x1f ;  /* 0x0c201f000d007f89 */ /* 0x000ea200000e0000 */
[----:B------:R-:W-:Y:S01]  /*6930*/  BSSY B0, `(.L_x_51) ;  /* 0x0000023000007945 */ /* 0x000fe20003800000 */
[----:B------:R-:W-:Y:S01]  /*6940*/  MOV R4, 0x7f800000 ;  /* 0x7f80000000047802 */ /* 0x000fe20000000f00 */
[----:B------:R-:W-:Y:S01]  /*6950*/  IMAD.MOV.U32 R7, RZ, RZ, 0x3f800000 ;  /* 0x3f800000ff077424 */ /* 0x000fe200078e00ff */
[----:B------:R-:W3:Y:S01]  /*6960*/  SHFL.BFLY PT, R3, R12, 0x1, 0x1f ;  /* 0x0c201f000c037f89 */ /* 0x000ee200000e0000 */
[----:B------:R-:W-:-:S02]  /*6970*/  IMAD.MOV.U32 R8, RZ, RZ, 0x3f800000 ;  /* 0x3f800000ff087424 */ /* 0x000fc400078e00ff */
[----:B--2---:R-:W-:Y:S01]  /*6980*/  FADD R0, R0, R13 ;  /* 0x0000000d00007221 */ /* 0x004fe20000000000 */
[----:B---3--:R-:W-:-:S04]  /*6990*/  FADD R14, R3, R12 ;  /* 0x0000000c030e7221 */ /* 0x008fc80000000000 */
[----:B------:R-:W2:Y:S04]  /*69a0*/  SHFL.BFLY PT, R5, R0, 0x2, 0x1f ;  /* 0x0c401f0000057f89 */ /* 0x000ea800000e0000 */
[----:B------:R-:W3:Y:S01]  /*69b0*/  SHFL.BFLY PT, R15, R14, 0x2, 0x1f ;  /* 0x0c401f000e0f7f89 */ /* 0x000ee200000e0000 */
[C---:B--2---:R-:W-:Y:S01]  /*69c0*/  FSETP.NE.AND P0, PT, R0.reuse, -R5, PT ;  /* 0x800000050000720b */ /* 0x044fe20003f05000 */
[----:B------:R-:W-:Y:S01]  /*69d0*/  FADD R3, R0, R5 ;  /* 0x0000000500037221 */ /* 0x000fe20000000000 */
[----:B------:R-:W-:Y:S01]  /*69e0*/  MOV R5, 0x7f800000 ;  /* 0x7f80000000057802 */ /* 0x000fe20000000f00 */
[----:B---3--:R-:W-:-:S10]  /*69f0*/  FADD R6, R14, R15 ;  /* 0x0000000f0e067221 */ /* 0x008fd40000000000 */
[----:B------:R-:W-:Y:S05]  /*6a00*/  @!P0 BRA `(.L_x_52) ;  /* 0x0000000000548947 */ /* 0x000fea0003800000 */
[----:B------:R-:W-:Y:S01]  /*6a10*/  VIADD R0, R3, 0x1800000 ;  /* 0x0180000003007836 */ /* 0x000fe20000000000 */
[----:B------:R-:W-:Y:S04]  /*6a20*/  BSSY B1, `(.L_x_53) ;  /* 0x000000c000017945 */ /* 0x000fe80003800000 */
[----:B------:R-:W-:-:S04]  /*6a30*/  LOP3.LUT R0, R0, 0x7f800000, RZ, 0xc0, !PT ;  /* 0x7f80000000007812 */ /* 0x000fc800078ec0ff */
[----:B------:R-:W-:-:S13]  /*6a40*/  ISETP.GT.U32.AND P0, PT, R0, 0x1ffffff, PT ;  /* 0x01ffffff0000780c */ /* 0x000fda0003f04070 */
[----:B------:R-:W-:Y:S05]  /*6a50*/  @P0 BRA `(.L_x_54) ;  /* 0x0000000000100947 */ /* 0x000fea0003800000 */
[----:B------:R-:W-:-:S07]  /*6a60*/  MOV R12, 0x6a80 ;  /* 0x00006a80000c7802 */ /* 0x000fce0000000f00 */
[----:B-1----:R-:W-:Y:S05]  /*6a70*/  CALL.REL.NOINC `($__internal_0_$__cuda_sm20_rcp_rn_f32_slowpath) ;  /* 0x0000001400987944 */ /* 0x002fea0003c00000 */
[----:B------:R-:W-:Y:S01]  /*6a80*/  IMAD.MOV.U32 R8, RZ, RZ, R0 ;  /* 0x000000ffff087224 */ /* 0x000fe200078e0000 */
[----:B------:R-:W-:Y:S06]  /*6a90*/  BRA `(.L_x_55) ;  /* 0x0000000000107947 */ /* 0x000fec0003800000 */
.L_x_54:
[----:B------:R-:W2:Y:S02]  /*6aa0*/  MUFU.RCP R8, R3 ;  /* 0x0000000300087308 */ /* 0x000ea40000001000 */
[----:B--2---:R-:W-:-:S04]  /*6ab0*/  FFMA R0, R3, R8, -1 ;  /* 0xbf80000003007423 */ /* 0x004fc80000000008 */
[----:B------:R-:W-:-:S04]  /*6ac0*/  FADD.FTZ R5, -R0, -RZ ;  /* 0x800000ff00057221 */ /* 0x000fc80000010100 */
[----:B------:R-:W-:-:S07]  /*6ad0*/  FFMA R8, R8, R5, R8 ;  /* 0x0000000508087223 */ /* 0x000fce0000000008 */
.L_x_55:
[----:B------:R-:W-:Y:S05]  /*6ae0*/  BSYNC B1 ;  /* 0x0000000000017941 */ /* 0x000fea0003800000 */
.L_x_53:
[----:B------:R-:W-:Y:S01]  /*6af0*/  FSETP.GEU.AND P0, PT, |R3|, 1.175494350822287508e-38, PT ;  /* 0x008000000300780b */ /* 0x000fe20003f0e200 */
[----:B------:R-:W-:-:S12]  /*6b00*/  ULDC UR6, c[0x0][0x600] ;  /* 0x0001800000067ab9 */ /* 0x000fd80000000800 */
[----:B------:R-:W-:-:S04]  /*6b10*/  @!P0 FMUL R3, R3, 16777216 ;  /* 0x4b80000003038820 */ /* 0x000fc80000400000 */
[----:B------:R-:W2:Y:S02]  /*6b20*/  MUFU.LG2 R0, R3 ;  /* 0x0000000300007308 */ /* 0x000ea40000000c00 */
[----:B--2---:R-:W-:-:S04]  /*6b30*/  @!P0 FADD R0, R0, -24 ;  /* 0xc1c0000000008421 */ /* 0x004fc80000000000 */
[----:B------:R-:W-:-:S04]  /*6b40*/  FMUL R0, R0, 0.69314718246459960938 ;  /* 0x3f31721800007820 */ /* 0x000fc80000400000 */
[----:B------:R-:W-:-:S07]  /*6b50*/  FFMA R5, R19, UR6, R0 ;  /* 0x0000000613057c23 */ /* 0x000fce0008000000 */
.L_x_52:
[----:B------:R-:W-:Y:S05]  /*6b60*/  BSYNC B0 ;  /* 0x0000000000007941 */ /* 0x000fea0003800000 */
.L_x_51:
[----:B------:R-:W-:Y:S01]  /*6b70*/  FSETP.NE.AND P0, PT, R14, -R15, PT ;  /* 0x8000000f0e00720b */ /* 0x000fe20003f05000 */
[----:B------:R-:W-:Y:S01]  /*6b80*/  ULDC UR4, c[0x0][0x608] ;  /* 0x0001820000047ab9 */ /* 0x000fe20000000800 */
[----:B------:R-:W-:Y:S01]  /*6b90*/  BSSY B0, `(.L_x_56) ;  /* 0x0000029000007945 */ /* 0x000fe20003800000 */
[----:B------:R-:W-:-:S04]  /*6ba0*/  FMUL R8, R8, UR4 ;  /* 0x0000000408087c20 */ /* 0x000fc80008400000 */
[-C--:B------:R-:W-:Y:S01]  /*6bb0*/  FMUL R56, R56, R8.reuse ;  /* 0x0000000838387220 */ /* 0x080fe20000400000 */
        /* <DEDUP_REMOVED lines=14> */
[----:B------:R-:W-:Y:S01]  /*6ca0*/  FMUL R85, R85, R8 ;  /* 0x0000000855557220 */ /* 0x000fe20000400000 */
[----:B------:R-:W-:Y:S06]  /*6cb0*/  @!P0 BRA `(.L_x_57) ;  /* 0x0000000000588947 */ /* 0x000fec0003800000 */
[----:B------:R-:W-:Y:S01]  /*6cc0*/  IADD3 R0, R6, 0x1800000, RZ ;  /* 0x0180000006007810 */ /* 0x000fe20007ffe0ff */
[----:B------:R-:W-:Y:S03]  /*6cd0*/  BSSY B1, `(.L_x_58) ;  /* 0x000000d000017945 */ /* 0x000fe60003800000 */
[----:B------:R-:W-:-:S04]  /*6ce0*/  LOP3.LUT R0, R0, 0x7f800000, RZ, 0xc0, !PT ;  /* 0x7f80000000007812 */ /* 0x000fc800078ec0ff */
[----:B------:R-:W-:-:S13]  /*6cf0*/  ISETP.GT.U32.AND P0, PT, R0, 0x1ffffff, PT ;  /* 0x01ffffff0000780c */ /* 0x000fda0003f04070 */
[----:B------:R-:W-:Y:S05]  /*6d00*/  @P0 BRA `(.L_x_59) ;  /* 0x0000000000140947 */ /* 0x000fea0003800000 */
[----:B------:R-:W-:Y:S01]  /*6d10*/  IMAD.MOV.U32 R3, RZ, RZ, R6 ;  /* 0x000000ffff037224 */ /* 0x000fe200078e0006 */
[----:B------:R-:W-:-:S07]  /*6d20*/  MOV R12, 0x6d40 ;  /* 0x00006d40000c7802 */ /* 0x000fce0000000f00 */
[----:B-1----:R-:W-:Y:S05]  /*6d30*/  CALL.REL.NOINC `($__internal_0_$__cuda_sm20_rcp_rn_f32_slowpath) ;  /* 0x0000001000e87944 */ /* 0x002fea0003c00000 */
[----:B------:R-:W-:Y:S01]  /*6d40*/  IMAD.MOV.U32 R7, RZ, RZ, R0 ;  /* 0x000000ffff077224 */ /* 0x000fe200078e0000 */
[----:B------:R-:W-:Y:S06]  /*6d50*/  BRA `(.L_x_60) ;  /* 0x0000000000107947 */ /* 0x000fec0003800000 */
.L_x_59:
[----:B------:R-:W2:Y:S02]  /*6d60*/  MUFU.RCP R7, R6 ;  /* 0x0000000600077308 */ /* 0x000ea40000001000 */
[----:B--2---:R-:W-:-:S04]  /*6d70*/  FFMA R0, R6, R7, -1 ;  /* 0xbf80000006007423 */ /* 0x004fc80000000007 */
[----:B------:R-:W-:-:S04]  /*6d80*/  FADD.FTZ R0, -R0, -RZ ;  /* 0x800000ff00007221 */ /* 0x000fc80000010100 */
[----:B------:R-:W-:-:S07]  /*6d90*/  FFMA R7, R7, R0, R7 ;  /* 0x0000000007077223 */ /* 0x000fce0000000007 */
.L_x_60:
[----:B------:R-:W-:Y:S05]  /*6da0*/  BSYNC B1 ;  /* 0x0000000000017941 */ /* 0x000fea0003800000 */
.L_x_58:
[----:B------:R-:W-:Y:S01]  /*6db0*/  FSETP.GEU.AND P0, PT, |R6|, 1.175494350822287508e-38, PT ;  /* 0x008000000600780b */ /* 0x000fe20003f0e200 */
[----:B------:R-:W-:-:S12]  /*6dc0*/  ULDC UR4, c[0x0][0x600] ;  /* 0x0001800000047ab9 */ /* 0x000fd80000000800 */
[----:B------:R-:W-:-:S04]  /*6dd0*/  @!P0 FMUL R6, R6, 16777216 ;  /* 0x4b80000006068820 */ /* 0x000fc80000400000 */
[----:B------:R-:W2:Y:S02]  /*6de0*/  MUFU.LG2 R0, R6 ;  /* 0x0000000600007308 */ /* 0x000ea40000000c00 */
[----:B--2---:R-:W-:-:S04]  /*6df0*/  @!P0 FADD R0, R0, -24 ;  /* 0xc1c0000000008421 */ /* 0x004fc80000000000 */
[----:B------:R-:W-:-:S04]  /*6e00*/  FMUL R3, R0, 0.69314718246459960938 ;  /* 0x3f31721800037820 */ /* 0x000fc80000400000 */
[----:B------:R-:W-:-:S07]  /*6e10*/  FFMA R4, R18, UR4, R3 ;  /* 0x0000000412047c23 */ /* 0x000fce0008000003 */
.L_x_57:
[----:B------:R-:W-:Y:S05]  /*6e20*/  BSYNC B0 ;  /* 0x0000000000007941 */ /* 0x000fea0003800000 */
.L_x_56:
[C---:B------:R-:W-:Y:S01]  /*6e30*/  LOP3.LUT P0, RZ, R16.reuse, 0x3, RZ, 0xc0, !PT ;  /* 0x0000000310ff7812 */ /* 0x040fe2000780c0ff */
[----:B------:R-:W-:Y:S01]  /*6e40*/  ULDC UR4, c[0x0][0x608] ;  /* 0x0001820000047ab9 */ /* 0x000fe20000000800 */
[----:B------:R-:W-:Y:S01]  /*6e50*/  LOP3.LUT R17, R16, 0x7f, RZ, 0xc0, !PT ;  /* 0x0000007f10117812 */ /* 0x000fe200078ec0ff */
[----:B------:R-:W-:Y:S01]  /*6e60*/  ULDC.64 UR8, c[0x0][0x208] ;  /* 0x0000820000087ab9 */ /* 0x000fe20000000a00 */
[----:B------:R-:W-:Y:S01]  /*6e70*/  FMUL R0, R7, UR4 ;  /* 0x0000000407007c20 */ /* 0x000fe20008400000 */
[----:B------:R-:W-:Y:S01]  /*6e80*/  BSSY B0, `(.L_x_61) ;  /* 0x0000018000007945 */ /* 0x000fe20003800000 */
[----:B------:R-:W-:-:S07]  /*6e90*/  SHF.R.U32.HI R18, RZ, 0x5, R17 ;  /* 0x00000005ff127819 */ /* 0x000fce0000011611 */
[----:B------:R-:W-:Y:S05]  /*6ea0*/  @P0 BRA `(.L_x_62) ;  /* 0x0000000000540947 */ /* 0x000fea0003800000 */
[----:B------:R-:W2:Y:S01]  /*6eb0*/  S2UR UR4, SR_CTAID.X ;  /* 0x00000000000479c3 */ /* 0x000ea20000002500 */
[----:B------:R-:W-:Y:S02]  /*6ec0*/  SHF.R.U32.HI R3, RZ, 0x2, R16 ;  /* 0x00000002ff037819 */ /* 0x000fe40000011610 */
[----:B------:R-:W-:Y:S02]  /*6ed0*/  SHF.L.U32 R6, R18, 0x4, RZ ;  /* 0x0000000412067819 */ /* 0x000fe400000006ff */
[----:B------:R-:W-:-:S04]  /*6ee0*/  LOP3.LUT R3, R3, 0x7, RZ, 0xc0, !PT ;  /* 0x0000000703037812 */ /* 0x000fc800078ec0ff */
[----:B------:R-:W-:Y:S01]  /*6ef0*/  LOP3.LUT R3, R6, 0xfffffff0, R3, 0xe2, !PT ;  /* 0xfffffff006037812 */ /* 0x000fe200078ee203 */
[----:B--2---:R-:W-:-:S03]  /*6f00*/  USHF.L.U32 UR6, UR4, 0x6, URZ ;  /* 0x0000000604067899 */ /* 0x004fc6000800063f */
[----:B------:R-:W-:Y:S02]  /*6f10*/  ULDC.64 UR4, c[0x0][0x688] ;  /* 0x0001a20000047ab9 */ /* 0x000fe40000000a00 */
[----:B------:R-:W-:Y:S02]  /*6f20*/  UIMAD UR4, UR36, UR4, UR6 ;  /* 0x00000004240472a4 */ /* 0x000fe4000f8e0206 */
[----:B------:R-:W-:Y:S02]  /*6f30*/  LOP3.LUT R6, R3, UR6, RZ, 0xfc, !PT ;  /* 0x0000000603067c12 */ /* 0x000fe4000f8efcff */
[----:B------:R-:W-:-:S03]  /*6f40*/  UIMAD UR4, UR37, UR5, UR4 ;  /* 0x00000005250472a4 */ /* 0x000fc6000f8e0204 */
[C---:B------:R-:W-:Y:S01]  /*6f50*/  VIADD R7, R6.reuse, 0x8 ;  /* 0x0000000806077836 */ /* 0x040fe20000000000 */
[----:B------:R-:W-:Y:S02]  /*6f60*/  ULDC UR5, c[0x0][0x288] ;  /* 0x0000a20000057ab9 */ /* 0x000fe40000000800 */
[----:B------:R-:W-:Y:S02]  /*6f70*/  ISETP.GE.U32.AND P0, PT, R6, UR5, PT ;  /* 0x0000000506007c0c */ /* 0x000fe4000bf06070 */
[----:B------:R-:W-:Y:S02]  /*6f80*/  IADD3 R3, P2, R3, UR4, RZ ;  /* 0x0000000403037c10 */ /* 0x000fe4000ff5e0ff */
[----:B------:R-:W-:Y:S01]  /*6f90*/  ISETP.GE.U32.AND P1, PT, R7, UR5, PT ;  /* 0x0000000507007c0c */ /* 0x000fe2000bf26070 */
[----:B------:R-:W-:Y:S02]  /*6fa0*/  ULDC.64 UR4, c[0x0][0x680] ;  /* 0x0001a00000047ab9 */ /* 0x000fe40000000a00 */
[----:B------:R-:W-:Y:S01]  /*6fb0*/  IMAD.X R8, RZ, RZ, RZ, P2 ;  /* 0x000000ffff087224 */ /* 0x000fe200010e06ff */
[----:B------:R-:W-:-:S04]  /*6fc0*/  LEA R6, P2, R3, UR4, 0x2 ;  /* 0x0000000403067c11 */ /* 0x000fc8000f8410ff */
[----:B------:R-:W-:-:S05]  /*6fd0*/  LEA.HI.X R7, R3, UR5, R8, 0x2, P2 ;  /* 0x0000000503077c11 */ /* 0x000fca00090f1408 */
[----:B------:R2:W-:Y:S04]  /*6fe0*/  @!P0 STG.E desc[UR8][R6.64], R5 ;  /* 0x0000000506008986 */ /* 0x0005e8000c101908 */
[----:B------:R2:W-:Y:S02]  /*6ff0*/  @!P1 STG.E desc[UR8][R6.64+0x20], R4 ;  /* 0x0000200406009986 */ /* 0x0005e4000c101908 */
.L_x_62:
[----:B------:R-:W-:Y:S05]  /*7000*/  BSYNC B0 ;  /* 0x0000000000007941 */ /* 0x000fea0003800000 */
.L_x_61:
[----:B------:R-:W-:Y:S01]  /*7010*/  ULDC.64 UR4, c[0x0][0x730] ;  /* 0x0001cc0000047ab9 */ /* 0x000fe20000000a00 */
[-C--:B------:R-:W-:Y:S01]  /*7020*/  FMUL R58, R58, R0.reuse ;  /* 0x000000003a3a7220 */ /* 0x080fe20000400000 */
[----:B------:R-:W-:Y:S01]  /*7030*/  ISETP.NE.U32.AND P0, PT, RZ, UR4, PT ;  /* 0x00000004ff007c0c */ /* 0x000fe2000bf05070 */
[-C--:B------:R-:W-:Y:S01]  /*7040*/  FMUL R22, R59, R0.reuse ;  /* 0x000000003b167220 */ /* 0x080fe20000400000 */
[-C--:B------:R-:W-:Y:S01]  /*7050*/  FMUL R62, R62, R0.reuse ;  /* 0x000000003e3e7220 */ /* 0x080fe20000400000 */
[-C--:B------:R-:W-:Y:S01]  /*7060*/  FMUL R63, R63, R0.reuse ;  /* 0x000000003f3f7220 */ /* 0x080fe20000400000 */
[----:B------:R-:W-:Y:S01]  /*7070*/  ISETP.NE.AND.EX P0, PT, RZ, UR5, PT, P0 ;  /* 0x00000005ff007c0c */ /* 0x000fe2000bf05300 */
        /* <DEDUP_REMOVED lines=12> */
[----:B------:R-:W-:Y:S06]  /*7140*/  @P0 BRA `(.L_x_63) ;  /* 0x0000000000200947 */ /* 0x000fec0003800000 */
[----:B------:R-:W-:Y:S02]  /*7150*/  ULDC.64 UR4, c[0x0][0x728] ;  /* 0x0001ca0000047ab9 */ /* 0x000fe40000000a00 */
[----:B------:R-:W-:-:S04]  /*7160*/  ISETP.NE.U32.AND P0, PT, RZ, UR4, PT ;  /* 0x00000004ff007c0c */ /* 0x000fc8000bf05070 */
[----:B------:R-:W-:-:S13]  /*7170*/  ISETP.NE.AND.EX P0, PT, RZ, UR5, PT, P0 ;  /* 0x00000005ff007c0c */ /* 0x000fda000bf05300 */
[----:B------:R-:W-:Y:S05]  /*7180*/  @!P0 BRA `(.L_x_64) ;  /* 0x00000000000c8947 */ /* 0x000fea0003800000 */
[----:B--2---:R-:W2:Y:S02]  /*7190*/  LDC.64 R4, c[0x0][0x728] ;  /* 0x0001ca00ff047b82 */ /* 0x004ea40000000a00 */
[----:B--2---:R3:W5:Y:S01]  /*71a0*/  LDG.E R19, desc[UR8][R4.64] ;  /* 0x0000000804137981 */ /* 0x004762000c1e1900 */
[----:B------:R-:W-:Y:S05]  /*71b0*/  BRA `(.L_x_63) ;  /* 0x0000000000047947 */ /* 0x000fea0003800000 */
.L_x_64:
[----:B------:R-:W4:Y:S02]  /*71c0*/  LDC R19, c[0x0][0x720] ;  /* 0x0001c800ff137b82 */ /* 0x000f240000000800 */
.L_x_63:
[----:B------:R-:W-:-:S04]  /*71d0*/  MOV R0, RZ ;  /* 0x000000ff00007202 */ /* 0x000fc80000000f00 */
[----:B------:R-:W-:-:S13]  /*71e0*/  LOP3.LUT P0, RZ, R0, 0x1bf, RZ, 0xc0, !PT ;  /* 0x000001bf00ff7812 */ /* 0x000fda000780c0ff */
[----:B------:R-:W-:Y:S05]  /*71f0*/  @!P0 BRA `(.L_x_65) ;  /* 0x0000000000408947 */ /* 0x000fea0003800000 */
[----:B------:R-:W-:Y:S01]  /*7200*/  MOV R14, 0x0 ;  /* 0x00000000000e7802 */ /* 0x000fe20000000f00 */
[----:B------:R-:W-:Y:S01]  /*7210*/  ULDC.64 UR4, c[0x4][0x68] ;  /* 0x01001a0000047ab9 */ /* 0x000fe20000000a00 */
[----:B------:R-:W-:Y:S01]  /*7220*/  ULDC.64 UR6, c[0x4][0x8] ;  /* 0x0100020000067ab9 */ /* 0x000fe20000000a00 */
[----:B--23--:R-:W-:Y:S01]  /*7230*/  MOV R4, UR4 ;  /* 0x0000000400047c02 */ /* 0x00cfe20008000f00 */
[----:B------:R-:W-:Y:S01]  /*7240*/  IMAD.U32 R5, RZ, RZ, UR5 ;  /* 0x00000005ff057e24 */ /* 0x000fe2000f8e00ff */
[----:B------:R-:W-:Y:S01]  /*7250*/  ULDC.64 UR4, c[0x4][0x70] ;  /* 0x01001c0000047ab9 */ /* 0x000fe20000000a00 */
[----:B------:R-:W2:Y:S01]  /*7260*/  LDC.64 R14, c[0x4][R14] ;  /* 0x010000000e0e7b82 */ /* 0x000ea20000000a00 */
[----:B------:R-:W-:Y:S01]  /*7270*/  IMAD.U32 R6, RZ, RZ, UR4 ;  /* 0x00000004ff067e24 */ /* 0x000fe2000f8e00ff */
[----:B------:R-:W-:Y:S01]  /*7280*/  MOV R7, UR5 ;  /* 0x0000000500077c02 */ /* 0x000fe20008000f00 */
[----:B------:R-:W-:Y:S01]  /*7290*/  IMAD.U32 R10, RZ, RZ, UR6 ;  /* 0x00000006ff0a7e24 */ /* 0x000fe2000f8e00ff */
[----:B------:R-:W-:Y:S01]  /*72a0*/  MOV R8, 0x70 ;  /* 0x0000007000087802 */ /* 0x000fe20000000f00 */
[----:B------:R-:W-:-:S02]  /*72b0*/  IMAD.U32 R11, RZ, RZ, UR7 ;  /* 0x00000007ff0b7e24 */ /* 0x000fc4000f8e00ff */
[----:B------:R-:W-:Y:S02]  /*72c0*/  IMAD.MOV.U32 R12, RZ, RZ, 0x1 ;  /* 0x00000001ff0c7424 */ /* 0x000fe400078e00ff */
[----:B------:R-:W-:-:S07]  /*72d0*/  IMAD.MOV.U32 R13, RZ, RZ, RZ ;  /* 0x000000ffff0d7224 */ /* 0x000fce00078e00ff */
[----:B------:R-:W-:-:S07]  /*72e0*/  LEPC R20, `(.L_x_65) ;  /* 0x000000001014794e */ /* 0x000fce0000000000 */
[----:B-12-45:R-:W-:Y:S05]  /*72f0*/  CALL.ABS.NOINC R14 ;  /* 0x000000000e007343 */ /* 0x036fea0003c00000 */
.L_x_65:
        /* <DEDUP_REMOVED lines=18> */
.L_x_66:
[----:B------:R-:W-:Y:S01]  /*7420*/  ULDC.64 UR4, c[0x0][0x730] ;  /* 0x0001cc0000047ab9 */ /* 0x000fe20000000a00 */
[----:B------:R-:W-:Y:S02]  /*7430*/  SHF.L.U32 R0, R16, 0x5, RZ ;  /* 0x0000000510007819 */ /* 0x000fe400000006ff */
[----:B------:R-:W-:Y:S02]  /*7440*/  ISETP.NE.U32.AND P0, PT, RZ, UR4, PT ;  /* 0x00000004ff007c0c */ /* 0x000fe4000bf05070 */
[----:B--23--:R-:W-:Y:S02]  /*7450*/  SHF.R.U32.HI R4, RZ, 0x1, R16 ;  /* 0x00000001ff047819 */ /* 0x00cfe40000011610 */
[----:B------:R-:W-:Y:S02]  /*7460*/  ISETP.NE.AND.EX P0, PT, RZ, UR5, PT, P0 ;  /* 0x00000005ff007c0c */ /* 0x000fe4000bf05300 */
[C---:B------:R-:W-:Y:S02]  /*7470*/  LOP3.LUT R3, R0.reuse, 0xc0, RZ, 0xc0, !PT ;  /* 0x000000c000037812 */ /* 0x040fe400078ec0ff */
[----:B------:R-:W-:-:S02]  /*7480*/  LOP3.LUT R5, R0, 0x20, RZ, 0xc0, !PT ;  /* 0x0000002000057812 */ /* 0x000fc400078ec0ff */
[----:B------:R-:W-:Y:S01]  /*7490*/  LOP3.LUT R3, R3, 0x8, R4, 0xf8, !PT ;  /* 0x0000000803037812 */ /* 0x000fe200078ef804 */
[----:B------:R-:W-:Y:S01]  /*74a0*/  IMAD.SHL.U32 R4, R16, 0x4, RZ ;  /* 0x0000000410047824 */ /* 0x000fe200078e00ff */
[----:B------:R-:W-:Y:S01]  /*74b0*/  IADD3 R17, R17, 0x1f, RZ ;  /* 0x0000001f11117810 */ /* 0x000fe20007ffe0ff */
[----:B------:R-:W-:Y:S01]  /*74c0*/  IMAD R5, R18, 0x200, R5 ;  /* 0x0000020012057824 */ /* 0x000fe200078e0205 */
[----:B------:R-:W-:Y:S02]  /*74d0*/  LOP3.LUT R0, R0, 0x100, RZ, 0xc0, !PT ;  /* 0x0000010000007812 */ /* 0x000fe400078ec0ff */
[----:B------:R-:W-:Y:S01]  /*74e0*/  LOP3.LUT R3, R3, 0x18, R4, 0x78, !PT ;  /* 0x0000001803037812 */ /* 0x000fe200078e7804 */
[----:B----45:R-:W2:Y:S01]  /*74f0*/  @P0 LDC R19, c[0x0][0x720] ;  /* 0x0001c800ff130b82 */ /* 0x030ea20000000800 */
[----:B------:R-:W-:Y:S02]  /*7500*/  ISETP.GT.U32.AND P1, PT, R17, 0x3e, PT ;  /* 0x0000003e1100780c */ /* 0x000fe40003f24070 */
[----:B------:R-:W-:-:S02]  /*7510*/  IADD3 R3, R3, R5, R0 ;  /* 0x0000000503037210 */ /* 0x000fc40007ffe000 */
[----:B------:R-:W-:-:S03]  /*7520*/  LOP3.LUT P0, RZ, R16, 0x4, RZ, 0xc0, !PT ;  /* 0x0000000410ff7812 */ /* 0x000fc6000780c0ff */
[----:B------:R-:W-:Y:S02]  /*7530*/  IMAD R3, R3, 0x2, R2 ;  /* 0x0000000203037824 */ /* 0x000fe400078e0202 */
[-C--:B--2---:R-:W-:Y:S01]  /*7540*/  FMUL R7, R62, R19.reuse ;  /* 0x000000133e077220 */ /* 0x084fe20000400000 */
[-C--:B------:R-:W-:Y:S01]  /*7550*/  FMUL R0, R63, R19.reuse ;  /* 0x000000133f007220 */ /* 0x080fe20000400000 */
[-C--:B------:R-:W-:Y:S01]  /*7560*/  FMUL R9, R66, R19.reuse ;  /* 0x0000001342097220 */ /* 0x080fe20000400000 */
[-C--:B------:R-:W-:Y:S01]  /*7570*/  FMUL R10, R67, R19.reuse ;  /* 0x00000013430a7220 */ /* 0x080fe20000400000 */
[-C--:B------:R-:W-:Y:S01]  /*7580*/  FMUL R4, R56, R19.reuse ;  /* 0x0000001338047220 */ /* 0x080fe20000400000 */
[----:B------:R-:W-:Y:S01]  /*7590*/  FMUL R57, R57, R19 ;  /* 0x0000001339397220 */ /* 0x000fe20000400000 */
[----:B------:R-:W-:Y:S01]  /*75a0*/  F2FP.BF16.F32.PACK_AB R7, R0, R7 ;  /* 0x000000070007723e */ /* 0x000fe200000010ff */
        /* <DEDUP_REMOVED lines=10> */
[----:B------:R-:W-:Y:S01]  /*7650*/  IMAD.MOV.U32 R0, RZ, RZ, 0x10 ;  /* 0x00000010ff007424 */ /* 0x000fe200078e00ff */
        /* <DEDUP_REMOVED lines=17> */
[----:B------:R-:W-:-:S02]  /*7770*/  F2FP.BF16.F32.PACK_AB R4, R57, R4 ;  /* 0x000000043904723e */ /* 0x000fc400000010ff */
[----:B------:R-:W-:Y:S02]  /*7780*/  F2FP.BF16.F32.PACK_AB R5, R22, R5 ;  /* 0x000000051605723e */ /* 0x000fe400000010ff */
[----:B------:R-:W-:Y:S02]  /*7790*/  F2FP.BF16.F32.PACK_AB R6, R61, R6 ;  /* 0x000000063d06723e */ /* 0x000fe400000010ff */
[----:B------:R-:W-:Y:S02]  /*77a0*/  F2FP.BF16.F32.PACK_AB R8, R65, R8 ;  /* 0x000000084108723e */ /* 0x000fe400000010ff */
[----:B------:R-:W-:Y:S02]  /*77b0*/  F2FP.BF16.F32.PACK_AB R10, R69, R68 ;  /* 0x00000044450a723e */ /* 0x000fe400000010ff */
[----:B------:R-:W-:Y:S02]  /*77c0*/  F2FP.BF16.F32.PACK_AB R11, R12, R11 ;  /* 0x0000000b0c0b723e */ /* 0x000fe400000010ff */
[----:B------:R-:W-:Y:S01]  /*77d0*/  SEL R0, R0, 0xfffffff0, !P0 ;  /* 0xfffffff000007807 */ /* 0x000fe20004000000 */
[----:B------:R-:W-:Y:S06]  /*77e0*/  @P1 BRA `(.L_x_67) ;  /* 0x0000000000041947 */ /* 0x000fec0003800000 */
[----:B------:R-:W-:-:S04]  /*77f0*/  DEPBAR.LE SB0, 0x1 ;  /* 0x000080400000791a */ /* 0x000fc80000000000 */
.L_x_67:
[----:B------:R-:W-:Y:S05]  /*7800*/  WARPSYNC.ALL ;  /* 0x0000000000007948 */ /* 0x000fea0003800000 */
[----:B------:R-:W-:Y:S01]  /*7810*/  BAR.SYNC.DEFER_BLOCKING 0x1, 0x80 ;  /* 0x0042000000007b1d */ /* 0x000fe20000010000 */
[----:B------:R-:W-:Y:S02]  /*7820*/  LEA R0, R0, R3, 0x1 ;  /* 0x0000000300007211 */ /* 0x000fe400078e08ff */
[----:B------:R-:W-:Y:S02]  /*7830*/  F2FP.BF16.F32.PACK_AB R72, R73, R72 ;  /* 0x000000484948723e */ /* 0x000fe400000010ff */
[----:B------:R-:W-:Y:S01]  /*7840*/  F2FP.BF16.F32.PACK_AB R80, R81, R80 ;  /* 0x000000505150723e */ /* 0x000fe200000010ff */
[----:B------:R-:W-:Y:S01]  /*7850*/  BSSY B0, `(.L_x_68) ;  /* 0x000001d000007945 */ /* 0x000fe20003800000 */
[----:B------:R-:W-:-:S02]  /*7860*/  F2FP.BF16.F32.PACK_AB R73, R75, R74 ;  /* 0x0000004a4b49723e */ /* 0x000fc400000010ff */
[----:B------:R-:W-:Y:S02]  /*7870*/  F2FP.BF16.F32.PACK_AB R81, R83, R82 ;  /* 0x000000525351723e */ /* 0x000fe400000010ff */
[----:B------:R-:W-:Y:S02]  /*7880*/  F2FP.BF16.F32.PACK_AB R74, R77, R76 ;  /* 0x0000004c4d4a723e */ /* 0x000fe400000010ff */
[----:B------:R-:W-:Y:S02]  /*7890*/  F2FP.BF16.F32.PACK_AB R75, R79, R78 ;  /* 0x0000004e4f4b723e */ /* 0x000fe400000010ff */
[----:B------:R-:W-:Y:S02]  /*78a0*/  F2FP.BF16.F32.PACK_AB R82, R85, R84 ;  /* 0x000000545552723e */ /* 0x000fe400000010ff */
[----:B------:R-:W-:Y:S01]  /*78b0*/  F2FP.BF16.F32.PACK_AB R83, R87, R86 ;  /* 0x000000565753723e */ /* 0x000fe200000010ff */
[----:B------:R2:W-:Y:S04]  /*78c0*/  STSM.16.M88.4 [R3], R4 ;  /* 0x0000000403007844 */ /* 0x0005e80000000200 */
[----:B------:R2:W-:Y:S01]  /*78d0*/  STSM.16.M88.4 [R0], R8 ;  /* 0x0000000800007844 */ /* 0x0005e20000000200 */
[----:B------:R-:W-:Y:S01]  /*78e0*/  @!PT LDS RZ, [RZ] ;  /* 0x00000000fffff984 */ /* 0x000fe20000000800 */
[----:B------:R-:W-:Y:S01]  /*78f0*/  @!PT LDS RZ, [RZ] ;  /* 0x00000000fffff984 */ /* 0x000fe20000000800 */
[----:B------:R-:W-:Y:S01]  /*7900*/  @!PT LDS RZ, [RZ] ;  /* 0x00000000fffff984 */ /* 0x000fe20000000800 */
[----:B------:R-:W-:Y:S01]  /*7910*/  @!PT LDS RZ, [RZ] ;  /* 0x00000000fffff984 */ /* 0x000fe20000000800 */
[----:B------:R3:W-:Y:S06]  /*7920*/  MEMBAR.ALL.CTA ;  /* 0x0000000000007992 */ /* 0x0007ec0000008000 */
[----:B---3--:R-:W3:Y:S02]  /*7930*/  FENCE.VIEW.ASYNC.S ;  /* 0x00000000000073c6 */ /* 0x008ee40000000000 */
[----:B---3--:R-:W-:Y:S06]  /*7940*/  BAR.SYNC.DEFER_BLOCKING 0x1, 0x80 ;  /* 0x0042000000007b1d */ /* 0x008fec0000010000 */
[----:B------:R-:W-:Y:S05]  /*7950*/  @P1 BRA `(.L_x_69) ;  /* 0x0000000000301947 */ /* 0x000fea0003800000 */
[----:B------:R-:W3:Y:S01]  /*7960*/  S2UR UR10, SR_CTAID.X ;  /* 0x00000000000a79c3 */ /* 0x000ee20000002500 */
[----:B------:R-:W-:Y:S01]  /*7970*/  ULDC.64 UR4, c[0x0][0x198] ;  /* 0x0000660000047ab9 */ /* 0x000fe20000000a00 */
[----:B------:R-:W-:Y:S01]  /*7980*/  R2UR UR8, R2 ;  /* 0x00000000020872ca */ /* 0x000fe200000e0000 */
[----:B------:R-:W-:Y:S01]  /*7990*/  UIADD3 UR4, UP0, UR4, 0x670, URZ ;  /* 0x0000067004047890 */ /* 0x000fe2000ff1e03f */
[----:B------:R-:W-:Y:S01]  /*79a0*/  UMOV UR9, URZ ;  /* 0x0000003f00097c82 */ /* 0x000fe20008000000 */
[----:B------:R-:W-:Y:S02]  /*79b0*/  UMOV UR11, UR36 ;  /* 0x00000024000b7c82 */ /* 0x000fe40008000000 */
[----:B------:R-:W-:Y:S01]  /*79c0*/  UIADD3.X UR5, URZ, UR5, URZ, UP0, !UPT ;  /* 0x000000053f057290 */ /* 0x000fe200087fe43f */
[----:B------:R-:W-:Y:S01]  /*79d0*/  UMOV UR12, UR37 ;  /* 0x00000025000c7c82 */ /* 0x000fe20008000000 */
[----:B---3--:R-:W-:-:S09]  /*79e0*/  USHF.L.U32 UR10, UR10, 0x6, URZ ;  /* 0x000000060a0a7899 */ /* 0x008fd2000800063f */
[----:B------:R3:W-:Y:S01]  /*79f0*/  UTMASTG.4D [UR8], [UR4] ;  /* 0x00000008040073b5 */ /* 0x0007e20008018000 */
[----:B------:R0:W-:Y:S01]  /*7a00*/  UTMACMDFLUSH ;  /* 0x00000000000079b7 */ /* 0x0001e20000000000 */
[----:B---3--:R-:W-:-:S04]  /*7a10*/  DEPBAR.LE SB0, 0x1 ;  /* 0x000080400000791a */ /* 0x008fc80000000000 */
.L_x_69:
[----:B------:R-:W-:Y:S05]  /*7a20*/  BSYNC B0 ;  /* 0x0000000000007941 */ /* 0x000fea0003800000 */
.L_x_68:
[----:B------:R-:W-:Y:S06]  /*7a30*/  BAR.SYNC.DEFER_BLOCKING 0x1, 0x80 ;  /* 0x0042000000007b1d */ /* 0x000fec0000010000 */
[----:B------:R-:W-:Y:S01]  /*7a40*/  BSSY B0, `(.L_x_70) ;  /* 0x0000017000007945 */ /* 0x000fe20003800000 */
[----:B------:R3:W-:Y:S04]  /*7a50*/  STSM.16.M88.4 [R3+0x1000], R72 ;  /* 0x0010004803007844 */ /* 0x0007e80000000200 */
[----:B------:R3:W-:Y:S01]  /*7a60*/  STSM.16.M88.4 [R0+0x1000], R80 ;  /* 0x0010005000007844 */ /* 0x0007e20000000200 */
[----:B------:R-:W-:Y:S01]  /*7a70*/  @!PT LDS RZ, [RZ] ;  /* 0x00000000fffff984 */ /* 0x000fe20000000800 */
[----:B------:R-:W-:Y:S01]  /*7a80*/  @!PT LDS RZ, [RZ] ;  /* 0x00000000fffff984 */ /* 0x000fe20000000800 */
[----:B------:R-:W-:Y:S01]  /*7a90*/  @!PT LDS RZ, [RZ] ;  /* 0x00000000fffff984 */ /* 0x000fe20000000800 */
[----:B------:R-:W-:Y:S01]  /*7aa0*/  @!PT LDS RZ, [RZ] ;  /* 0x00000000fffff984 */ /* 0x000fe20000000800 */
[----:B------:R4:W-:Y:S06]  /*7ab0*/  MEMBAR.ALL.CTA ;  /* 0x0000000000007992 */ /* 0x0009ec0000008000 */
[----:B----4-:R-:W4:Y:S02]  /*7ac0*/  FENCE.VIEW.ASYNC.S ;  /* 0x00000000000073c6 */ /* 0x010f240000000000 */
[----:B----4-:R-:W-:Y:S06]  /*7ad0*/  BAR.SYNC.DEFER_BLOCKING 0x1, 0x80 ;  /* 0x0042000000007b1d */ /* 0x010fec0000010000 */
[----:B------:R-:W-:Y:S05]  /*7ae0*/  @P1 BRA `(.L_x_71) ;  /* 0x0000000000301947 */ /* 0x000fea0003800000 */
[----:B------:R-:W4:Y:S01]  /*7af0*/  S2UR UR10, SR_CTAID.X ;  /* 0x00000000000a79c3 */ /* 0x000f220000002500 */
[----:B------:R-:W-:Y:S01]  /*7b00*/  R2UR UR8, R2 ;  /* 0x00000000020872ca */ /* 0x000fe200000e0000 */
[----:B------:R-:W-:Y:S01]  /*7b10*/  ULDC.64 UR4, c[0x0][0x198] ;  /* 0x0000660000047ab9 */ /* 0x000fe20000000a00 */
[----:B------:R-:W-:Y:S01]  /*7b20*/  UMOV UR9, 0x20 ;  /* 0x0000002000097882 */ /* 0x000fe20000000000 */
[----:B------:R-:W-:Y:S01]  /*7b30*/  UIADD3 UR4, UP0, UR4, 0x670, URZ ;  /* 0x0000067004047890 */ /* 0x000fe2000ff1e03f */
[----:B------:R-:W-:Y:S01]  /*7b40*/  UMOV UR11, UR36 ;  /* 0x00000024000b7c82 */ /* 0x000fe20008000000 */
[----:B------:R-:W-:Y:S02]  /*7b50*/  UMOV UR12, UR37 ;  /* 0x00000025000c7c82 */ /* 0x000fe40008000000 */
[----:B------:R-:W-:-:S06]  /*7b60*/  UIADD3.X UR5, URZ, UR5, URZ, UP0, !UPT ;  /* 0x000000053f057290 */ /* 0x000fcc00087fe43f */
[----:B------:R-:W-:Y:S02]  /*7b70*/  UIADD3 UR8, UR8, 0x1000, URZ ;  /* 0x0000100008087890 */ /* 0x000fe4000fffe03f */
[----:B----4-:R-:W-:-:S09]  /*7b80*/  USHF.L.U32 UR10, UR10, 0x6, URZ ;  /* 0x000000060a0a7899 */ /* 0x010fd2000800063f */
[----:B------:R4:W-:Y:S02]  /*7b90*/  UTMASTG.4D [UR8], [UR4] ;  /* 0x00000008040073b5 */ /* 0x0009e40008018000 */
[----:B----4-:R0:W-:Y:S02]  /*7ba0*/  UTMACMDFLUSH ;  /* 0x00000000000079b7 */ /* 0x0101e40000000000 */
.L_x_71:
[----:B------:R-:W-:Y:S05]  /*7bb0*/  BSYNC B0 ;  /* 0x0000000000007941 */ /* 0x000fea0003800000 */
.L_x_70:
[----:B------:R-:W-:-:S04]  /*7bc0*/  DEPBAR.LE SB0, 0x0 ;  /* 0x000080000000791a */ /* 0x000fc80000000000 */
[----:B------:R-:W-:Y:S05]  /*7bd0*/  EXIT ;  /* 0x000000000000794d */ /* 0x000fea0003800000 */
.L_x_7:
[----:B-1----:R1:W2:Y:S02]  /*7be0*/  SYNCS.PHASECHK.TRANS64.TRYWAIT P2, [R3+URZ+0xa048], R2 ;  /* 0x00a04802030075a7 */ /* 0x0022a4000804017f */
[----:B--2---:R-:W-:Y:S05]  /*7bf0*/  @!P2 NANOSLEEP.SYNCS 0x989680 ;  /* 0x009896800000a95d */ /* 0x004fea0003900000 */
[----:B------:R-:W2:Y:S02]  /*7c00*/  @!P2 SYNCS.PHASECHK.TRANS64 P2, [R3+URZ+0xa048], R2 ;  /* 0x00a048020300a5a7 */ /* 0x000ea4000804007f */
[----:B--2---:R-:W-:Y:S05]  /*7c10*/  @!P2 BRA `(.L_x_7) ;  /* 0xfffffffc00f0a947 */ /* 0x004fea000383ffff */
[----:B------:R-:W-:Y:S05]  /*7c20*/  BRA `(.L_x_72) ;  /* 0xffffff8800a87947 */ /* 0x000fea000383ffff */
.L_x_12:
[----:B-1----:R1:W2:Y:S02]  /*7c30*/  SYNCS.PHASECHK.TRANS64.TRYWAIT P1, [R2+URZ+0xa020], R3 ;  /* 0x00a02003020075a7 */ /* 0x0022a4000802017f */
[----:B--2---:R-:W-:Y:S05]  /*7c40*/  @!P1 NANOSLEEP.SYNCS 0x989680 ;  /* 0x009896800000995d */ /* 0x004fea0003900000 */
[----:B------:R-:W2:Y:S02]  /*7c50*/  @!P1 SYNCS.PHASECHK.TRANS64 P1, [R2+URZ+0xa020], R3 ;  /* 0x00a02003020095a7 */ /* 0x000ea4000802007f */
[----:B--2---:R-:W-:Y:S05]  /*7c60*/  @!P1 BRA `(.L_x_12) ;  /* 0xfffffffc00f09947 */ /* 0x004fea000383ffff */
[----:B------:R-:W-:Y:S05]  /*7c70*/  BRA `(.L_x_73) ;  /* 0xffffff8c00487947 */ /* 0x000fea000383ffff */
.L_x_14:
[----:B-1----:R1:W2:Y:S02]  /*7c80*/  SYNCS.PHASECHK.TRANS64.TRYWAIT P1, [R2+URZ+0xa020], R3 ;  /* 0x00a02003020075a7 */ /* 0x0022a4000802017f */
[----:B--2---:R-:W-:Y:S05]  /*7c90*/  @!P1 NANOSLEEP.SYNCS 0x989680 ;  /* 0x009896800000995d */ /* 0x004fea0003900000 */
[----:B------:R-:W2:Y:S02]  /*7ca0*/  @!P1 SYNCS.PHASECHK.TRANS64 P1, [R2+URZ+0xa020], R3 ;  /* 0x00a02003020095a7 */ /* 0x000ea4000802007f */
[----:B--2---:R-:W-:Y:S05]  /*7cb0*/  @!P1 BRA `(.L_x_14) ;  /* 0xfffffffc00f09947 */ /* 0x004fea000383ffff */
[----:B------:R-:W-:Y:S05]  /*7cc0*/  BRA `(.L_x_74) ;  /* 0xffffff8c00a07947 */ /* 0x000fea000383ffff */
.L_x_17:
[----:B-1----:R1:W2:Y:S02]  /*7cd0*/  SYNCS.PHASECHK.TRANS64.TRYWAIT P1, [R3+URZ+0xa020], R4 ;  /* 0x00a02004030075a7 */ /* 0x0022a4000802017f */
[----:B--2---:R-:W-:Y:S05]  /*7ce0*/  @!P1 NANOSLEEP.SYNCS 0x989680 ;  /* 0x009896800000995d */ /* 0x004fea0003900000 */
[----:B------:R-:W2:Y:S02]  /*7cf0*/  @!P1 SYNCS.PHASECHK.TRANS64 P1, [R3+URZ+0xa020], R4 ;  /* 0x00a02004030095a7 */ /* 0x000ea4000802007f */
[----:B--2---:R-:W-:Y:S05]  /*7d00*/  @!P1 BRA `(.L_x_17) ;  /* 0xfffffffc00f09947 */ /* 0x004fea000383ffff */
[----:B------:R-:W-:Y:S05]  /*7d10*/  BRA `(.L_x_75) ;  /* 0xffffff9000147947 */ /* 0x000fea000383ffff */
.L_x_19:
[----:B-1----:R1:W2:Y:S02]  /*7d20*/  SYNCS.PHASECHK.TRANS64.TRYWAIT P1, [R3+URZ+0xa020], R2 ;  /* 0x00a02002030075a7 */ /* 0x0022a4000802017f */
[----:B--2---:R-:W-:Y:S05]  /*7d30*/  @!P1 NANOSLEEP.SYNCS 0x989680 ;  /* 0x009896800000995d */ /* 0x004fea0003900000 */
[----:B------:R-:W2:Y:S02]  /*7d40*/  @!P1 SYNCS.PHASECHK.TRANS64 P1, [R3+URZ+0xa020], R2 ;  /* 0x00a02002030095a7 */ /* 0x000ea4000802007f */
[----:B--2---:R-:W-:Y:S05]  /*7d50*/  @!P1 BRA `(.L_x_19) ;  /* 0xfffffffc00f09947 */ /* 0x004fea000383ffff */
[----:B------:R-:W-:Y:S05]  /*7d60*/  BRA `(.L_x_76) ;  /* 0xffffff9000847947 */ /* 0x000fea000383ffff */
.L_x_21:
[----:B-1----:R1:W2:Y:S02]  /*7d70*/  SYNCS.PHASECHK.TRANS64.TRYWAIT P1, [R2+URZ+0xa040], R57 ;  /* 0x00a04039020075a7 */ /* 0x0022a4000802017f */
[----:B--2---:R-:W-:Y:S05]  /*7d80*/  @!P1 NANOSLEEP.SYNCS 0x989680 ;  /* 0x009896800000995d */ /* 0x004fea0003900000 */
[----:B------:R-:W2:Y:S02]  /*7d90*/  @!P1 SYNCS.PHASECHK.TRANS64 P1, [R2+URZ+0xa040], R57 ;  /* 0x00a04039020095a7 */ /* 0x000ea4000802007f */
[----:B--2---:R-:W-:Y:S05]  /*7da0*/  @!P1 BRA `(.L_x_21) ;  /* 0xfffffffc00f09947 */ /* 0x004fea000383ffff */
[----:B------:R-:W-:Y:S05]  /*7db0*/  BRA `(.L_x_77) ;  /* 0xffffff9000fc7947 */ /* 0x000fea000383ffff */
.L_x_22:
[----:B--2---:R2:W3:Y:S02]  /*7dc0*/  SYNCS.PHASECHK.TRANS64.TRYWAIT P1, [R2+URZ+0xa000], R57 ;  /* 0x00a00039020075a7 */ /* 0x0044e4000802017f */
[----:B---3--:R-:W-:Y:S05]  /*7dd0*/  @!P1 NANOSLEEP.SYNCS 0x989680 ;  /* 0x009896800000995d */ /* 0x008fea0003900000 */
[----:B------:R-:W3:Y:S02]  /*7de0*/  @!P1 SYNCS.PHASECHK.TRANS64 P1, [R2+URZ+0xa000], R57 ;  /* 0x00a00039020095a7 */ /* 0x000ee4000802007f */
[----:B---3--:R-:W-:Y:S05]  /*7df0*/  @!P1 BRA `(.L_x_22) ;  /* 0xfffffffc00f09947 */ /* 0x008fea000383ffff */
[----:B------:R-:W-:Y:S05]  /*7e00*/  BRA `(.L_x_78) ;  /* 0xffffff9400087947 */ /* 0x000fea000383ffff */
.L_x_23:
[----:B--2---:R2:W3:Y:S02]  /*7e10*/  SYNCS.PHASECHK.TRANS64.TRYWAIT P6, [R2+URZ+0xa008], R57 ;  /* 0x00a00839020075a7 */ /* 0x0044e400080c017f */
[----:B---3--:R-:W-:Y:S05]  /*7e20*/  @!P6 NANOSLEEP.SYNCS 0x989680 ;  /* 0x009896800000e95d */ /* 0x008fea0003900000 */
[----:B------:R-:W3:Y:S02]  /*7e30*/  @!P6 SYNCS.PHASECHK.TRANS64 P6, [R2+URZ+0xa008], R57 ;  /* 0x00a008390200e5a7 */ /* 0x000ee400080c007f */
[----:B---3--:R-:W-:Y:S05]  /*7e40*/  @!P6 BRA `(.L_x_23) ;  /* 0xfffffffc00f0e947 */ /* 0x008fea000383ffff */
[----:B------:R-:W-:Y:S05]  /*7e50*/  BRA `(.L_x_79) ;  /* 0xffffffa000407947 */ /* 0x000fea000383ffff */
.L_x_25:
[----:B--2---:R2:W3:Y:S02]  /*7e60*/  SYNCS.PHASECHK.TRANS64.TRYWAIT P2, [R19+URZ+0xa000], R14 ;  /* 0x00a0000e130075a7 */ /* 0x0044e4000804017f */
[----:B---3--:R-:W-:Y:S05]  /*7e70*/  @!P2 NANOSLEEP.SYNCS 0x989680 ;  /* 0x009896800000a95d */ /* 0x008fea0003900000 */
[----:B------:R-:W3:Y:S02]  /*7e80*/  @!P2 SYNCS.PHASECHK.TRANS64 P2, [R19+URZ+0xa000], R14 ;  /* 0x00a0000e1300a5a7 */ /* 0x000ee4000804007f */
[----:B---3--:R-:W-:Y:S05]  /*7e90*/  @!P2 BRA `(.L_x_25) ;  /* 0xfffffffc00f0a947 */ /* 0x008fea000383ffff */
[----:B------:R-:W-:Y:S05]  /*7ea0*/  BRA `(.L_x_80) ;  /* 0xffffffac00207947 */ /* 0x000fea000383ffff */
.L_x_28:
[----:B-1----:R1:W2:Y:S02]  /*7eb0*/  SYNCS.PHASECHK.TRANS64.TRYWAIT P3, [R14+URZ+0xa020], R19 ;  /* 0x00a020130e0075a7 */ /* 0x0022a4000806017f */
[----:B--2---:R-:W-:Y:S05]  /*7ec0*/  @!P3 NANOSLEEP.SYNCS 0x989680 ;  /* 0x009896800000b95d */ /* 0x004fea0003900000 */
[----:B------:R-:W2:Y:S02]  /*7ed0*/  @!P3 SYNCS.PHASECHK.TRANS64 P3, [R14+URZ+0xa020], R19 ;  /* 0x00a020130e00b5a7 */ /* 0x000ea4000806007f */
[----:B--2---:R-:W-:Y:S05]  /*7ee0*/  @!P3 BRA `(.L_x_28) ;  /* 0xfffffffc00f0b947 */ /* 0x004fea000383ffff */
[----:B------:R-:W-:Y:S05]  /*7ef0*/  BRA `(.L_x_81) ;  /* 0xffffffac00887947 */ /* 0x000fea000383ffff */
.L_x_30:
[----:B-1----:R1:W2:Y:S02]  /*7f00*/  SYNCS.PHASECHK.TRANS64.TRYWAIT P4, [R22+URZ+0xa000], R89 ;  /* 0x00a00059160075a7 */ /* 0x0022a4000808017f */
[----:B--2---:R-:W-:Y:S05]  /*7f10*/  @!P4 NANOSLEEP.SYNCS 0x989680 ;  /* 0x009896800000c95d */ /* 0x004fea0003900000 */
[----:B------:R-:W2:Y:S02]  /*7f20*/  @!P4 SYNCS.PHASECHK.TRANS64 P4, [R22+URZ+0xa000], R89 ;  /* 0x00a000591600c5a7 */ /* 0x000ea4000808007f */
[----:B--2---:R-:W-:Y:S05]  /*7f30*/  @!P4 BRA `(.L_x_30) ;  /* 0xfffffffc00f0c947 */ /* 0x004fea000383ffff */
[----:B------:R-:W-:Y:S05]  /*7f40*/  BRA `(.L_x_82) ;  /* 0xffffffb000f47947 */ /* 0x000fea000383ffff */
.L_x_34:
[----:B-1----:R1:W2:Y:S02]  /*7f50*/  SYNCS.PHASECHK.TRANS64.TRYWAIT P2, [R14+URZ+0xa020], R21 ;  /* 0x00a020150e0075a7 */ /* 0x0022a4000804017f */
[----:B--2---:R-:W-:Y:S05]  /*7f60*/  @!P2 NANOSLEEP.SYNCS 0x989680 ;  /* 0x009896800000a95d */ /* 0x004fea0003900000 */
[----:B------:R-:W2:Y:S02]  /*7f70*/  @!P2 SYNCS.PHASECHK.TRANS64 P2, [R14+URZ+0xa020], R21 ;  /* 0x00a020150e00a5a7 */ /* 0x000ea4000804007f */
[----:B--2---:R-:W-:Y:S05]  /*7f80*/  @!P2 BRA `(.L_x_34) ;  /* 0xfffffffc00f0a947 */ /* 0x004fea000383ffff */
[----:B------:R-:W-:Y:S05]  /*7f90*/  BRA `(.L_x_83) ;  /* 0xffffffc4005c7947 */ /* 0x000fea000383ffff */
.L_x_38:
[----:B--2---:R2:W3:Y:S02]  /*7fa0*/  SYNCS.PHASECHK.TRANS64.TRYWAIT P1, [R19+URZ+0xa000], R18 ;  /* 0x00a00012130075a7 */ /* 0x0044e4000802017f */
[----:B---3--:R-:W-:Y:S05]  /*7fb0*/  @!P1 NANOSLEEP.SYNCS 0x989680 ;  /* 0x009896800000995d */ /* 0x008fea0003900000 */
[----:B------:R-:W3:Y:S02]  /*7fc0*/  @!P1 SYNCS.PHASECHK.TRANS64 P1, [R19+URZ+0xa000], R18 ;  /* 0x00a00012130095a7 */ /* 0x000ee4000802007f */
[----:B---3--:R-:W-:Y:S05]  /*7fd0*/  @!P1 BRA `(.L_x_38) ;  /* 0xfffffffc00f09947 */ /* 0x008fea000383ffff */
[----:B------:R-:W-:Y:S05]  /*7fe0*/  BRA `(.L_x_84) ;  /* 0xffffffc400f87947 */ /* 0x000fea000383ffff */
.L_x_41:
[----:B-1----:R1:W2:Y:S02]  /*7ff0*/  SYNCS.PHASECHK.TRANS64.TRYWAIT P2, [R18+URZ+0xa020], R19 ;  /* 0x00a02013120075a7 */ /* 0x0022a4000804017f */
[----:B--2---:R-:W-:Y:S05]  /*8000*/  @!P2 NANOSLEEP.SYNCS 0x989680 ;  /* 0x009896800000a95d */ /* 0x004fea0003900000 */
[----:B------:R-:W2:Y:S02]  /*8010*/  @!P2 SYNCS.PHASECHK.TRANS64 P2, [R18+URZ+0xa020], R19 ;  /* 0x00a020131200a5a7 */ /* 0x000ea4000804007f */
[----:B--2---:R-:W-:Y:S05]  /*8020*/  @!P2 BRA `(.L_x_41) ;  /* 0xfffffffc00f0a947 */ /* 0x004fea000383ffff */
[----:B------:R-:W-:Y:S05]  /*8030*/  BRA `(.L_x_85) ;  /* 0xffffffc8007c7947 */ /* 0x000fea000383ffff */
.L_x_44:
[----:B------:R1:W1:Y:S02]  /*8040*/  SYNCS.PHASECHK.TRANS64.TRYWAIT P5, [R89+URZ+0xa000], R90 ;  /* 0x00a0005a590075a7 */ /* 0x00026400080a017f */
[----:B-1----:R-:W-:Y:S05]  /*8050*/  @!P5 NANOSLEEP.SYNCS 0x989680 ;  /* 0x009896800000d95d */ /* 0x002fea0003900000 */
[----:B------:R-:W1:Y:S02]  /*8060*/  @!P5 SYNCS.PHASECHK.TRANS64 P5, [R89+URZ+0xa000], R90 ;  /* 0x00a0005a5900d5a7 */ /* 0x000e6400080a007f */
[----:B-1----:R-:W-:Y:S05]  /*8070*/  @!P5 BRA `(.L_x_44) ;  /* 0xfffffffc00f0d947 */ /* 0x002fea000383ffff */
[----:B------:R-:W-:Y:S05]  /*8080*/  BRA `(.L_x_86) ;  /* 0xffffffd400047947 */ /* 0x000fea000383ffff */
.L_x_48:
[----:B-1----:R1:W2:Y:S02]  /*8090*/  SYNCS.PHASECHK.TRANS64.TRYWAIT P1, [R6+URZ+0xa020], R21 ;  /* 0x00a02015060075a7 */ /* 0x0022a4000802017f */
[----:B--2---:R-:W-:Y:S05]  /*80a0*/  @!P1 NANOSLEEP.SYNCS 0x989680 ;  /* 0x009896800000995d */ /* 0x004fea0003900000 */
[----:B------:R-:W2:Y:S02]  /*80b0*/  @!P1 SYNCS.PHASECHK.TRANS64 P1, [R6+URZ+0xa020], R21 ;  /* 0x00a02015060095a7 */ /* 0x000ea4000802007f */
[----:B--2---:R-:W-:Y:S05]  /*80c0*/  @!P1 BRA `(.L_x_48) ;  /* 0xfffffffc00f09947 */ /* 0x004fea000383ffff */
[----:B------:R-:W-:Y:S05]  /*80d0*/  BRA `(.L_x_87) ;  /* 0xffffffe400587947 */ /* 0x000fea000383ffff */
        .weak           $__internal_0_$__cuda_sm20_rcp_rn_f32_slowpath
        .type           $__internal_0_$__cuda_sm20_rcp_rn_f32_slowpath,@function
        .size           $__internal_0_$__cuda_sm20_rcp_rn_f32_slowpath,(.L_x_93 - $__internal_0_$__cuda_sm20_rcp_rn_f32_slowpath)
$__internal_0_$__cuda_sm20_rcp_rn_f32_slowpath:
[----:B------:R-:W-:Y:S01]  /*80e0*/  IMAD.SHL.U32 R0, R3, 0x2, RZ ;  /* 0x0000000203007824 */ /* 0x000fe200078e00ff */
[----:B------:R-:W-:Y:S04]  /*80f0*/  BSSY B2, `(.L_x_88) ;  /* 0x0000030000027945 */ /* 0x000fe80003800000 */
[----:B------:R-:W-:-:S04]  /*8100*/  SHF.R.U32.HI R13, RZ, 0x18, R0 ;  /* 0x00000018ff0d7819 */ /* 0x000fc80000011600 */
[----:B------:R-:W-:-:S13]  /*8110*/  ISETP.NE.U32.AND P0, PT, R13, RZ, PT ;  /* 0x000000ff0d00720c */ /* 0x000fda0003f05070 */
[----:B------:R-:W-:Y:S05]  /*8120*/  @P0 BRA `(.L_x_89) ;  /* 0x0000000000280947 */ /* 0x000fea0003800000 */
[----:B------:R-:W-:-:S05]  /*8130*/  IMAD.SHL.U32 R0, R3, 0x2, RZ ;  /* 0x0000000203007824 */ /* 0x000fca00078e00ff */
[----:B------:R-:W-:-:S13]  /*8140*/  ISETP.NE.AND P0, PT, R0, RZ, PT ;  /* 0x000000ff0000720c */ /* 0x000fda0003f05270 */
[----:B------:R-:W-:Y:S01]  /*8150*/  @P0 FFMA R9, R3, 1.84467440737095516160e+19, RZ ;  /* 0x5f80000003090823 */ /* 0x000fe200000000ff */
[----:B------:R-:W-:Y:S08]  /*8160*/  @!P0 MUFU.RCP R8, R3 ;  /* 0x0000000300088308 */ /* 0x000ff00000001000 */
[----:B------:R-:W1:Y:S02]  /*8170*/  @P0 MUFU.RCP R0, R9 ;  /* 0x0000000900000308 */ /* 0x000e640000001000 */
[----:B-1----:R-:W-:-:S04]  /*8180*/  @P0 FFMA R10, R9, R0, -1 ;  /* 0xbf800000090a0423 */ /* 0x002fc80000000000 */
[----:B------:R-:W-:-:S04]  /*8190*/  @P0 FADD.FTZ R11, -R10, -RZ ;  /* 0x800000ff0a0b0221 */ /* 0x000fc80000010100 */
[----:B------:R-:W-:-:S04]  /*81a0*/  @P0 FFMA R0, R0, R11, R0 ;  /* 0x0000000b00000223 */ /* 0x000fc80000000000 */
[----:B------:R-:W-:Y:S01]  /*81b0*/  @P0 FFMA R8, R0, 1.84467440737095516160e+19, RZ ;  /* 0x5f80000000080823 */ /* 0x000fe200000000ff */
[----:B------:R-:W-:Y:S06]  /*81c0*/  BRA `(.L_x_90) ;  /* 0x0000000000887947 */ /* 0x000fec0003800000 */
.L_x_89:
[----:B------:R-:W-:-:S04]  /*81d0*/  IADD3 R20, R13, -0xfd, RZ ;  /* 0xffffff030d147810 */ /* 0x000fc80007ffe0ff */
[----:B------:R-:W-:-:S13]  /*81e0*/  ISETP.GT.U32.AND P0, PT, R20, 0x1, PT ;  /* 0x000000011400780c */ /* 0x000fda0003f04070 */
[----:B------:R-:W-:Y:S05]  /*81f0*/  @P0 BRA `(.L_x_91) ;  /* 0x0000000000780947 */ /* 0x000fea0003800000 */
[----:B------:R-:W-:Y:S01]  /*8200*/  LOP3.LUT R0, R3, 0x7fffff, RZ, 0xc0, !PT ;  /* 0x007fffff03007812 */ /* 0x000fe200078ec0ff */
[----:B------:R-:W-:-:S03]  /*8210*/  IMAD.MOV.U32 R11, RZ, RZ, 0x3 ;  /* 0x00000003ff0b7424 */ /* 0x000fc600078e00ff */
[----:B------:R-:W-:Y:S02]  /*8220*/  LOP3.LUT R0, R0, 0x3f800000, RZ, 0xfc, !PT ;  /* 0x3f80000000007812 */ /* 0x000fe400078efcff */
[----:B------:R-:W-:Y:S02]  /*8230*/  SHF.L.U32 R11, R11, R20, RZ ;  /* 0x000000140b0b7219 */ /* 0x000fe400000006ff */
[----:B------:R-:W1:Y:S02]  /*8240*/  MUFU.RCP R9, R0 ;  /* 0x0000000000097308 */ /* 0x000e640000001000 */
[----:B-1----:R-:W-:-:S04]  /*8250*/  FFMA R8, R0, R9, -1 ;  /* 0xbf80000000087423 */ /* 0x002fc80000000009 */
[----:B------:R-:W-:-:S04]  /*8260*/  FADD.FTZ R8, -R8, -RZ ;  /* 0x800000ff08087221 */ /* 0x000fc80000010100 */
[CCC-:B------:R-:W-:Y:S01]  /*8270*/  FFMA.RM R10, R9.reuse, R8.reuse, R9.reuse ;  /* 0x00000008090a7223 */ /* 0x1c0fe20000004009 */
[----:B------:R-:W-:-:S04]  /*8280*/  FFMA.RP R9, R9, R8, R9 ;  /* 0x0000000809097223 */ /* 0x000fc80000008009 */
[C---:B------:R-:W-:Y:S02]  /*8290*/  LOP3.LUT R8, R10.reuse, 0x7fffff, RZ, 0xc0, !PT ;  /* 0x007fffff0a087812 */ /* 0x040fe400078ec0ff */
[----:B------:R-:W-:Y:S02]  /*82a0*/  FSETP.NEU.FTZ.AND P0, PT, R10, R9, PT ;  /* 0x000000090a00720b */ /* 0x000fe40003f1d000 */
[----:B------:R-:W-:Y:S02]  /*82b0*/  LOP3.LUT R8, R8, 0x800000, RZ, 0xfc, !PT ;  /* 0x0080000008087812 */ /* 0x000fe400078efcff */
[----:B------:R-:W-:Y:S02]  /*82c0*/  SEL R9, RZ, 0xffffffff, !P0 ;  /* 0xffffffffff097807 */ /* 0x000fe40004000000 */
[----:B------:R-:W-:-:S03]  /*82d0*/  LOP3.LUT R11, R11, R8, RZ, 0xc0, !PT ;  /* 0x000000080b0b7212 */ /* 0x000fc600078ec0ff */
[----:B------:R-:W-:Y:S01]  /*82e0*/  IMAD.MOV R9, RZ, RZ, -R9 ;  /* 0x000000ffff097224 */ /* 0x000fe200078e0a09 */
[----:B------:R-:W-:-:S04]  /*82f0*/  SHF.R.U32.HI R11, RZ, R20, R11 ;  /* 0x00000014ff0b7219 */ /* 0x000fc8000001160b */
[--C-:B------:R-:W-:Y:S01]  /*8300*/  LOP3.LUT P1, RZ, R9, R20, R8.reuse, 0xf8, !PT ;  /* 0x0000001409ff7212 */ /* 0x100fe2000782f808 */
[----:B------:R-:W-:Y:S01]  /*8310*/  VIADD R9, R13, 0xffffff04 ;  /* 0xffffff040d097836 */ /* 0x000fe20000000000 */
[C---:B------:R-:W-:Y:S02]  /*8320*/  LOP3.LUT P0, RZ, R11.reuse, 0x1, RZ, 0xc0, !PT ;  /* 0x000000010bff7812 */ /* 0x040fe4000780c0ff */
[----:B------:R-:W-:Y:S02]  /*8330*/  LOP3.LUT P2, RZ, R11, 0x2, RZ, 0xc0, !PT ;  /* 0x000000020bff7812 */ /* 0x000fe4000784c0ff */
[----:B------:R-:W-:Y:S02]  /*8340*/  SHF.R.U32.HI R8, RZ, R9, R8 ;  /* 0x00000009ff087219 */ /* 0x000fe40000011608 */
[----:B------:R-:W-:Y:S02]  /*8350*/  PLOP3.LUT P0, PT, P0, P1, P2, 0xe0, 0x0 ;  /* 0x000000000000781c */ /* 0x000fe40000703c20 */
[----:B------:R-:W-:-:S02]  /*8360*/  LOP3.LUT P1, RZ, R3, 0x7fffff, RZ, 0xc0, !PT ;  /* 0x007fffff03ff7812 */ /* 0x000fc4000782c0ff */
[----:B------:R-:W-:-:S04]  /*8370*/  SEL R0, RZ, 0x1, !P0 ;  /* 0x00000001ff007807 */ /* 0x000fc80004000000 */
[----:B------:R-:W-:-:S04]  /*8380*/  IADD3 R0, -R0, RZ, RZ ;  /* 0x000000ff00007210 */ /* 0x000fc80007ffe1ff */
[----:B------:R-:W-:-:S13]  /*8390*/  ISETP.GE.AND P0, PT, R0, RZ, PT ;  /* 0x000000ff0000720c */ /* 0x000fda0003f06270 */
[----:B------:R-:W-:-:S05]  /*83a0*/  @!P0 VIADD R8, R8, 0x1 ;  /* 0x0000000108088836 */ /* 0x000fca0000000000 */
[----:B------:R-:W-:-:S04]  /*83b0*/  @!P1 SHF.L.U32 R8, R8, 0x1, RZ ;  /* 0x0000000108089819 */ /* 0x000fc800000006ff */
[----:B------:R-:W-:Y:S01]  /*83c0*/  LOP3.LUT R8, R8, 0x80000000, R3, 0xf8, !PT ;  /* 0x8000000008087812 */ /* 0x000fe200078ef803 */
[----:B------:R-:W-:Y:S06]  /*83d0*/  BRA `(.L_x_90) ;  /* 0x0000000000047947 */ /* 0x000fec0003800000 */
.L_x_91:
[----:B------:R1:W2:Y:S02]  /*83e0*/  MUFU.RCP R8, R3 ;  /* 0x0000000300087308 */ /* 0x0002a40000001000 */
.L_x_90:
[----:B------:R-:W-:Y:S05]  /*83f0*/  BSYNC B2 ;  /* 0x0000000000027941 */ /* 0x000fea0003800000 */
.L_x_88:
[----:B--2---:R-:W-:Y:S01]  /*8400*/  IMAD.MOV.U32 R0, RZ, RZ, R8 ;  /* 0x000000ffff007224 */ /* 0x004fe200078e0008 */
[----:B------:R-:W-:Y:S01]  /*8410*/  MOV R9, 0x0 ;  /* 0x0000000000097802 */ /* 0x000fe20000000f00 */
[----:B------:R-:W-:-:S04]  /*8420*/  IMAD.MOV.U32 R8, RZ, RZ, R12 ;  /* 0x000000ffff087224 */ /* 0x000fc800078e000c */
[----:B-1----:R-:W-:Y:S05]  /*8430*/  RET.REL.NODEC R8 `(_ZN7cutlass13device_kernelINS_4fmha6kernel13FmhaKernelTmaINS1_10collective15FmhaMainloopTmaINS_10bfloat16_tEfN4cute5tupleIJNS7_1CILi64EEESA_SA_EEENS4_14ResidualFusionEJEEENS4_15FmhaFwdEpilogueIS6_fSB_EEJEEEEEvNT_6ParamsE) ;  /* 0xffffff7808f07950 */ /* 0x002fea0003c3ffff */
.L_x_92:
[----:B------:R-:W-:-:S00]  /*8440*/  BRA `(.L_x_92) ;  /* 0xfffffffc00fc7947 */ /* 0x000fc0000383ffff */
[----:B------:R-:W-:-:S00]  /*8450*/  NOP ;  /* 0x0000000000007918 */ /* 0x000fc00000000000 */
        /* <DEDUP_REMOVED lines=10> */
.L_x_93:


//--------------------- .nv.global.init           --------------------------
	.section	.nv.global.init,"aw",@progbits
.nv.global.init:
	.type		$str$23,@object
	.size		$str$23,($str$24 - $str$23)
$str$23:
        /*0000*/ 	.byte	0x28, 0x61, 0x64, 0x64, 0x72, 0x65, 0x73, 0x73, 0x20, 0x26, 0x20, 0x6d, 0x61, 0x73, 0x6b, 0x29
        /*0010*/ 	.byte	0x20, 0x3d, 0x3d, 0x20, 0x30, 0x00
	.type		$str$24,@object
	.size		$str$24,(__unnamed_1 - $str$24)
$str$24:
        /*0016*/ 	.byte	0x2f, 0x74, 0x6d, 0x70, 0x2f, 0x63, 0x75, 0x74, 0x6c, 0x61, 0x73, 0x73, 0x5f, 0x73, 0x77, 0x65
        /*0026*/ 	.byte	0x65, 0x70, 0x5f, 0x73, 0x72, 0x63, 0x2f, 0x69, 0x6e, 0x63, 0x6c, 0x75, 0x64, 0x65, 0x2f, 0x63
        /*0036*/ 	.byte	0x75, 0x74, 0x65, 0x2f, 0x70, 0x6f, 0x69, 0x6e, 0x74, 0x65, 0x72, 0x5f, 0x66, 0x6c, 0x61, 0x67
        /*0046*/ 	.byte	0x67, 0x65, 0x64, 0x2e, 0x68, 0x70, 0x70, 0x00
	.type		__unnamed_1,@object
	.size		__unnamed_1,(.L_0 - __unnamed_1)
__unnamed_1:
        /*004e*/ 	.byte	0x61, 0x75, 0x74, 0x6f, 0x20, 0x63, 0x75, 0x74, 0x65, 0x3a, 0x3a, 0x61, 0x73, 0x5f, 0x70, 0x6f
        /* <DEDUP_REMOVED lines=27> */
        /*020e*/ 	.byte	0x32, 0x30, 0x34, 0x38, 0x3e, 0x3e, 0x3e, 0x3e, 0x3e, 0x5d, 0x00
.L_0:


//--------------------- .nv.shared._ZN7cutlass13device_kernelINS_4fmha6kernel13FmhaKernelTmaINS1_10collective15FmhaMainloopTmaINS_10bfloat16_tEfN4cute5tupleIJNS7_1CILi64EEESA_SA_EEENS4_14ResidualFusionEJEEENS4_15FmhaFwdEpilogueIS6_fSB_EEJEEEEEvNT_6ParamsE --------------------------
	.section	.nv.shared._ZN7cutlass13device_kernelINS_4fmha6kernel13FmhaKernelTmaINS1_10collective15FmhaMainloopTmaINS_10bfloat16_tEfN4cute5tupleIJNS7_1CILi64EEESA_SA_EEENS4_14ResidualFusionEJEEENS4_15FmhaFwdEpilogueIS6_fSB_EEJEEEEEvNT_6ParamsE,"aw",@nobits
	.sectionflags	@""
	.align	16
	.zero		1024


//--------------------- .nv.shared.reserved.0     --------------------------
	.section	.nv.shared.reserved.0,"aw",@nobits
	.weak		__nv_reservedSMEM_offset_0_alias
	.size		__nv_reservedSMEM_offset_0_alias, 0, 0
	.other		__nv_reservedSMEM_offset_0_alias,@"STO_CUDA_RESERVED_SHARED STV_DEFAULT"
__nv_reservedSMEM_offset_0_alias:
	.zero		0


//--------------------- .nv.global                --------------------------
	.section	.nv.global,"aw",@nobits
.nv.global:
	.type		_ZN39_INTERNAL_c51ed3a2_4_k_cu_e8e9ec4c_30164cute1_E,@object
	.size		_ZN39_INTERNAL_c51ed3a2_4_k_cu_e8e9ec4c_30164cute1_E,(_ZN39_INTERNAL_c51ed3a2_4_k_cu_e8e9ec4c_30164cuda3std3__45__cpo6cbeginE - _ZN39_INTERNAL_c51ed3a2_4_k_cu_e8e9ec4c_30164cute1_E)
_ZN39_INTERNAL_c51ed3a2_4_k_cu_e8e9ec4c_30164cute1_E:
	.zero		1
	.type		_ZN39_INTERNAL_c51ed3a2_4_k_cu_e8e9ec4c_30164cuda3std3__45__cpo6cbeginE,@object
	.size		_ZN39_INTERNAL_c51ed3a2_4_k_cu_e8e9ec4c_30164cuda3std3__45__cpo6cbeginE,(_ZN39_INTERNAL_c51ed3a2_4_k_cu_e8e9ec4c_30164cuda3std3__48in_placeE - _ZN39_INTERNAL_c51ed3a2_4_k_cu_e8e9ec4c_30164cuda3std3__45__cpo6cbeginE)
_ZN39_INTERNAL_c51ed3a2_4_k_cu_e8e9ec4c_30164cuda3std3__45__cpo6cbeginE:
	.zero		1
	.type		_ZN39_INTERNAL_c51ed3a2_4_k_cu_e8e9ec4c_30164cuda3std3__48in_placeE,@object
	.size		_ZN39_INTERNAL_c51ed3a2_4_k_cu_e8e9ec4c_30164cuda3std3__48in_placeE,(_ZN39_INTERNAL_c51ed3a2_4_k_cu_e8e9ec4c_30164cuda3std6ranges3__45__cpo9iter_moveE - _ZN39_INTERNAL_c51ed3a2_4_k_cu_e8e9ec4c_30164cuda3std3__48in_placeE)
_ZN39_INTERNAL_c51ed3a2_4_k_cu_e8e9ec4c_30164cuda3std3__48in_placeE:
	.zero		1
	.type		_ZN39_INTERNAL_c51ed3a2_4_k_cu_e8e9ec4c_30164cuda3std6ranges3__45__cpo9iter_moveE,@object
	.size		_ZN39_INTERNAL_c51ed3a2_4_k_cu_e8e9ec4c_30164cuda3std6ranges3__45__cpo9iter_moveE,(_ZN39_INTERNAL_c51ed3a2_4_k_cu_e8e9ec4c_30164cuda3std3__45__cpo5beginE - _ZN39_INTERNAL_c51ed3a2_4_k_cu_e8e9ec4c_30164cuda3std6ranges3__45__cpo9iter_moveE)
_ZN39_INTERNAL_c51ed3a2_4_k_cu_e8e9ec4c_30164cuda3std6ranges3__45__cpo9iter_moveE:
	.zero		1
	.type		_ZN39_INTERNAL_c51ed3a2_4_k_cu_e8e9ec4c_30164cuda3std3__45__cpo5beginE,@object
	.size		_ZN39_INTERNAL_c51ed3a2_4_k_cu_e8e9ec4c_30164cuda3std3__45__cpo5beginE,(_ZN39_INTERNAL_c51ed3a2_4_k_cu_e8e9ec4c_30164cuda3std3__441_GLOBAL__N__c51ed3a2_4_k_cu_e8e9ec4c_30166ignoreE - _ZN39_INTERNAL_c51ed3a2_4_k_cu_e8e9ec4c_30164cuda3std3__45__cpo5beginE)
_ZN39_INTERNAL_c51ed3a2_4_k_cu_e8e9ec4c_30164cuda3std3__45__cpo5beginE:
	.zero		1
	.type		_ZN39_INTERNAL_c51ed3a2_4_k_cu_e8e9ec4c_30164cuda3std3__441_GLOBAL__N__c51ed3a2_4_k_cu_e8e9ec4c_30166ignoreE,@object
	.size		_ZN39_INTERNAL_c51ed3a2_4_k_cu_e8e9ec4c_30164cuda3std3__441_GLOBAL__N__c51ed3a2_4_k_cu_e8e9ec4c_30166ignoreE,(_ZN39_INTERNAL_c51ed3a2_4_k_cu_e8e9ec4c_30164cute7productE - _ZN39_INTERNAL_c51ed3a2_4_k_cu_e8e9ec4c_30164cuda3std3__441_GLOBAL__N__c51ed3a2_4_k_cu_e8e9ec4c_30166ignoreE)
_ZN39_INTERNAL_c51ed3a2_4_k_cu_e8e9ec4c_30164cuda3std3__441_GLOBAL__N__c51ed3a2_4_k_cu_e8e9ec4c_30166ignoreE:
	.zero		1
	.type		_ZN39_INTERNAL_c51ed3a2_4_k_cu_e8e9ec4c_30164cute7productE,@object
	.size		_ZN39_INTERNAL_c51ed3a2_4_k_cu_e8e9ec4c_30164cute7productE,(_ZN39_INTERNAL_c51ed3a2_4_k_cu_e8e9ec4c_30164cuda3std3__45__cpo3endE - _ZN39_INTERNAL_c51ed3a2_4_k_cu_e8e9ec4c_30164cute7productE)
_ZN39_INTERNAL_c51ed3a2_4_k_cu_e8e9ec4c_30164cute7productE:
	.zero		1
	.type		_ZN39_INTERNAL_c51ed3a2_4_k_cu_e8e9ec4c_30164cuda3std3__45__cpo3endE,@object
	.size		_ZN39_INTERNAL_c51ed3a2_4_k_cu_e8e9ec4c_30164cuda3std3__45__cpo3endE,(_ZN39_INTERNAL_c51ed3a2_4_k_cu_e8e9ec4c_30164cuda3std3__419piecewise_constructE - _ZN39_INTERNAL_c51ed3a2_4_k_cu_e8e9ec4c_30164cuda3std3__45__cpo3endE)
_ZN39_INTERNAL_c51ed3a2_4_k_cu_e8e9ec4c_30164cuda3std3__45__cpo3endE:
	.zero		1
	.type		_ZN39_INTERNAL_c51ed3a2_4_k_cu_e8e9ec4c_30164cuda3std3__419piecewise_constructE,@object
	.size		_ZN39_INTERNAL_c51ed3a2_4_k_cu_e8e9ec4c_30164cuda3std3__419piecewise_constructE,(_ZN39_INTERNAL_c51ed3a2_4_k_cu_e8e9ec4c_30164cuda3std3__45__cpo4cendE - _ZN39_INTERNAL_c51ed3a2_4_k_cu_e8e9ec4c_30164cuda3std3__419piecewise_constructE)
_ZN39_INTERNAL_c51ed3a2_4_k_cu_e8e9ec4c_30164cuda3std3__419piecewise_constructE:
	.zero		1
	.type		_ZN39_INTERNAL_c51ed3a2_4_k_cu_e8e9ec4c_30164cuda3std3__45__cpo4cendE,@object
	.size		_ZN39_INTERNAL_c51ed3a2_4_k_cu_e8e9ec4c_30164cuda3std3__45__cpo4cendE,(_ZN39_INTERNAL_c51ed3a2_4_k_cu_e8e9ec4c_30164cuda3std6ranges3__45__cpo4swapE - _ZN39_INTERNAL_c51ed3a2_4_k_cu_e8e9ec4c_30164cuda3std3__45__cpo4cendE)
_ZN39_INTERNAL_c51ed3a2_4_k_cu_e8e9ec4c_30164cuda3std3__45__cpo4cendE:
	.zero		1
	.type		_ZN39_INTERNAL_c51ed3a2_4_k_cu_e8e9ec4c_30164cuda3std6ranges3__45__cpo4swapE,@object
	.size		_ZN39_INTERNAL_c51ed3a2_4_k_cu_e8e9ec4c_30164cuda3std6ranges3__45__cpo4swapE,(.L_8 - _ZN39_INTERNAL_c51ed3a2_4_k_cu_e8e9ec4c_30164cuda3std6ranges3__45__cpo4swapE)
_ZN39_INTERNAL_c51ed3a2_4_k_cu_e8e9ec4c_30164cuda3std6ranges3__45__cpo4swapE:
	.zero		1
.L_8:


//--------------------- .nv.constant0._ZN7cutlass13device_kernelINS_4fmha6kernel13FmhaKernelTmaINS1_10collective15FmhaMainloopTmaINS_10bfloat16_tEfN4cute5tupleIJNS7_1CILi64EEESA_SA_EEENS4_14ResidualFusionEJEEENS4_15FmhaFwdEpilogueIS6_fSB_EEJEEEEEvNT_6ParamsE --------------------------
	.section	.nv.constant0._ZN7cutlass13device_kernelINS_4fmha6kernel13FmhaKernelTmaINS1_10collective15FmhaMainloopTmaINS_10bfloat16_tEfN4cute5tupleIJNS7_1CILi64EEESA_SA_EEENS4_14ResidualFusionEJEEENS4_15FmhaFwdEpilogueIS6_fSB_EEJEEEEEvNT_6ParamsE,"a",@progbits
	.sectionflags	@""
	.align	4
.nv.constant0._ZN7cutlass13device_kernelINS_4fmha6kernel13FmhaKernelTmaINS1_10collective15FmhaMainloopTmaINS_10bfloat16_tEfN4cute5tupleIJNS7_1CILi64EEESA_SA_EEENS4_14ResidualFusionEJEEENS4_15FmhaFwdEpilogueIS6_fSB_EEJEEEEEvNT_6ParamsE:
	.zero		2688


//--------------------- SYMBOLS --------------------------

	.type		.nv.reservedSmem.offset0,@object
	.size		.nv.reservedSmem.offset0,0x4
	.type		__assertfail,@function
